//
// Generated by NVIDIA NVVM Compiler
//
// Compiler Build ID: CL-36424714
// Cuda compilation tools, release 13.0, V13.0.88
// Based on NVVM 20.0.0
//

.version 9.0
.target sm_100
.address_size 64

	// .globl	assign_grid_cells
.const .align 4 .b8 VDW_RADII[28] = {154, 153, 153, 63, 154, 153, 217, 63, 102, 102, 198, 63, 92, 143, 194, 63, 102, 102, 230, 63, 102, 102, 230, 63, 154, 153, 217, 63};
// _ZZ14detect_clashesE6sh_pos has been demoted
// _ZZ14detect_clashesE7sh_elem has been demoted
// _ZZ14detect_clashesE6sh_res has been demoted
// _ZZ19compute_clash_statsE15sh_severe_count has been demoted
// _ZZ19compute_clash_statsE14sh_max_overlap has been demoted

.visible .entry assign_grid_cells(
	.param .u64 .ptr .align 1 assign_grid_cells_param_0,
	.param .u64 .ptr .align 1 assign_grid_cells_param_1,
	.param .u64 .ptr .align 1 assign_grid_cells_param_2,
	.param .u32 assign_grid_cells_param_3,
	.param .f32 assign_grid_cells_param_4,
	.param .u32 assign_grid_cells_param_5,
	.param .u32 assign_grid_cells_param_6,
	.param .u32 assign_grid_cells_param_7,
	.param .f32 assign_grid_cells_param_8,
	.param .f32 assign_grid_cells_param_9,
	.param .f32 assign_grid_cells_param_10
)
{
	.reg .pred 	%p<2>;
	.reg .b32 	%r<25>;
	.reg .b32 	%f<14>;
	.reg .b64 	%rd<13>;

	ld.param.u64 	%rd1, [assign_grid_cells_param_0];
	ld.param.u64 	%rd2, [assign_grid_cells_param_1];
	ld.param.u64 	%rd3, [assign_grid_cells_param_2];
	ld.param.u32 	%r5, [assign_grid_cells_param_3];
	ld.param.f32 	%f1, [assign_grid_cells_param_4];
	ld.param.u32 	%r2, [assign_grid_cells_param_5];
	ld.param.u32 	%r3, [assign_grid_cells_param_6];
	ld.param.u32 	%r4, [assign_grid_cells_param_7];
	ld.param.f32 	%f2, [assign_grid_cells_param_8];
	ld.param.f32 	%f3, [assign_grid_cells_param_9];
	ld.param.f32 	%f4, [assign_grid_cells_param_10];
	mov.u32 	%r6, %ctaid.x;
	mov.u32 	%r7, %ntid.x;
	mov.u32 	%r8, %tid.x;
	mad.lo.s32 	%r1, %r6, %r7, %r8;
	setp.ge.s32 	%p1, %r1, %r5;
	@%p1 bra 	$L__BB0_2;
	cvta.to.global.u64 	%rd4, %rd1;
	cvta.to.global.u64 	%rd5, %rd2;
	cvta.to.global.u64 	%rd6, %rd3;
	mul.lo.s32 	%r9, %r1, 3;
	mul.wide.s32 	%rd7, %r9, 4;
	add.s64 	%rd8, %rd4, %rd7;
	ld.global.nc.f32 	%f5, [%rd8];
	ld.global.nc.f32 	%f6, [%rd8+4];
	ld.global.nc.f32 	%f7, [%rd8+8];
	sub.f32 	%f8, %f5, %f2;
	div.rn.f32 	%f9, %f8, %f1;
	cvt.rzi.s32.f32 	%r10, %f9;
	max.s32 	%r11, %r10, 0;
	add.s32 	%r12, %r2, -1;
	min.s32 	%r13, %r11, %r12;
	sub.f32 	%f10, %f6, %f3;
	div.rn.f32 	%f11, %f10, %f1;
	cvt.rzi.s32.f32 	%r14, %f11;
	max.s32 	%r15, %r14, 0;
	add.s32 	%r16, %r3, -1;
	min.s32 	%r17, %r15, %r16;
	sub.f32 	%f12, %f7, %f4;
	div.rn.f32 	%f13, %f12, %f1;
	cvt.rzi.s32.f32 	%r18, %f13;
	max.s32 	%r19, %r18, 0;
	add.s32 	%r20, %r4, -1;
	min.s32 	%r21, %r19, %r20;
	mad.lo.s32 	%r22, %r21, %r3, %r17;
	mad.lo.s32 	%r23, %r22, %r2, %r13;
	mul.wide.s32 	%rd9, %r1, 4;
	add.s64 	%rd10, %rd5, %rd9;
	st.global.u32 	[%rd10], %r23;
	mul.wide.s32 	%rd11, %r23, 4;
	add.s64 	%rd12, %rd6, %rd11;
	atom.global.add.u32 	%r24, [%rd12], 1;
$L__BB0_2:
	ret;

}
	// .globl	detect_clashes
.visible .entry detect_clashes(
	.param .u64 .ptr .align 1 detect_clashes_param_0,
	.param .u64 .ptr .align 1 detect_clashes_param_1,
	.param .u64 .ptr .align 1 detect_clashes_param_2,
	.param .u64 .ptr .align 1 detect_clashes_param_3,
	.param .u64 .ptr .align 1 detect_clashes_param_4,
	.param .u32 detect_clashes_param_5,
	.param .u32 detect_clashes_param_6,
	.param .f32 detect_clashes_param_7
)
{
	.reg .pred 	%p<31>;
	.reg .b32 	%r<125>;
	.reg .b32 	%f<65>;
	.reg .b64 	%rd<39>;
	// demoted variable
	.shared .align 4 .b8 _ZZ14detect_clashesE6sh_pos[3072];
	// demoted variable
	.shared .align 4 .b8 _ZZ14detect_clashesE7sh_elem[1024];
	// demoted variable
	.shared .align 4 .b8 _ZZ14detect_clashesE6sh_res[1024];
	ld.param.u64 	%rd6, [detect_clashes_param_0];
	ld.param.u64 	%rd7, [detect_clashes_param_1];
	ld.param.u64 	%rd8, [detect_clashes_param_2];
	ld.param.u64 	%rd9, [detect_clashes_param_3];
	ld.param.u64 	%rd10, [detect_clashes_param_4];
	ld.param.u32 	%r32, [detect_clashes_param_5];
	ld.param.u32 	%r33, [detect_clashes_param_6];
	ld.param.f32 	%f19, [detect_clashes_param_7];
	cvta.to.global.u64 	%rd1, %rd10;
	cvta.to.global.u64 	%rd2, %rd9;
	cvta.to.global.u64 	%rd3, %rd8;
	cvta.to.global.u64 	%rd4, %rd7;
	cvta.to.global.u64 	%rd5, %rd6;
	mov.u32 	%r35, %ctaid.x;
	mov.u32 	%r36, %ntid.x;
	mov.u32 	%r1, %tid.x;
	mad.lo.s32 	%r2, %r35, %r36, %r1;
	setp.ge.s32 	%p1, %r2, %r32;
	@%p1 bra 	$L__BB1_2;
	mul.lo.s32 	%r37, %r2, 3;
	mul.wide.s32 	%rd11, %r37, 4;
	add.s64 	%rd12, %rd5, %rd11;
	ld.global.nc.f32 	%f61, [%rd12];
	ld.global.nc.f32 	%f62, [%rd12+4];
	ld.global.nc.f32 	%f63, [%rd12+8];
	mul.wide.s32 	%rd13, %r2, 4;
	add.s64 	%rd14, %rd4, %rd13;
	ld.global.nc.u32 	%r38, [%rd14];
	add.s64 	%rd15, %rd3, %rd13;
	ld.global.nc.u32 	%r120, [%rd15];
	min.s32 	%r39, %r38, 6;
	mul.wide.s32 	%rd16, %r39, 4;
	mov.u64 	%rd17, VDW_RADII;
	add.s64 	%rd18, %rd17, %rd16;
	ld.const.f32 	%f64, [%rd18];
$L__BB1_2:
	setp.lt.s32 	%p2, %r32, 1;
	@%p2 bra 	$L__BB1_36;
	add.s32 	%r41, %r32, 255;
	shr.u32 	%r5, %r41, 8;
	mov.u32 	%r42, _ZZ14detect_clashesE6sh_pos;
	mad.lo.s32 	%r6, %r1, 12, %r42;
	mul.hi.s32 	%r43, %r120, 1759218605;
	shr.u32 	%r44, %r43, 31;
	shr.s32 	%r45, %r43, 12;
	add.s32 	%r7, %r45, %r44;
	mul.lo.s32 	%r46, %r7, 10000;
	sub.s32 	%r8, %r120, %r46;
	mov.f32 	%f21, 0f3F800000;
	sub.f32 	%f9, %f21, %f19;
	mov.b32 	%r122, 0;
	mov.u64 	%rd35, VDW_RADII;
	mov.u32 	%r121, %r32;
$L__BB1_4:
	min.s32 	%r47, %r121, 256;
	max.s32 	%r11, %r47, 1;
	shl.b32 	%r12, %r122, 8;
	add.s32 	%r13, %r12, %r1;
	setp.ge.s32 	%p3, %r13, %r32;
	@%p3 bra 	$L__BB1_6;
	mul.lo.s32 	%r48, %r13, 3;
	mul.wide.s32 	%rd19, %r48, 4;
	add.s64 	%rd20, %rd5, %rd19;
	ld.global.nc.f32 	%f22, [%rd20];
	st.shared.f32 	[%r6], %f22;
	ld.global.nc.f32 	%f23, [%rd20+4];
	st.shared.f32 	[%r6+4], %f23;
	ld.global.nc.f32 	%f24, [%rd20+8];
	st.shared.f32 	[%r6+8], %f24;
	mul.wide.s32 	%rd21, %r13, 4;
	add.s64 	%rd22, %rd4, %rd21;
	ld.global.nc.u32 	%r49, [%rd22];
	shl.b32 	%r50, %r1, 2;
	mov.u32 	%r51, _ZZ14detect_clashesE7sh_elem;
	add.s32 	%r52, %r51, %r50;
	st.shared.u32 	[%r52], %r49;
	add.s64 	%rd23, %rd3, %rd21;
	ld.global.nc.u32 	%r53, [%rd23];
	mov.u32 	%r54, _ZZ14detect_clashesE6sh_res;
	add.s32 	%r55, %r54, %r50;
	st.shared.u32 	[%r55], %r53;
$L__BB1_6:
	bar.sync 	0;
	max.s32 	%r56, %r2, %r12;
	setp.ge.s32 	%p4, %r56, %r32;
	@%p4 bra 	$L__BB1_35;
	setp.lt.s32 	%p5, %r121, 2;
	mov.b32 	%r124, 0;
	@%p5 bra 	$L__BB1_26;
	and.b32  	%r124, %r11, 510;
	mov.b32 	%r123, 0;
$L__BB1_9:
	add.s32 	%r16, %r123, %r12;
	setp.ge.s32 	%p6, %r2, %r16;
	shl.b32 	%r59, %r123, 2;
	mov.u32 	%r60, _ZZ14detect_clashesE6sh_res;
	add.s32 	%r17, %r60, %r59;
	mov.u32 	%r61, _ZZ14detect_clashesE6sh_pos;
	mad.lo.s32 	%r18, %r123, 12, %r61;
	mov.u32 	%r62, _ZZ14detect_clashesE7sh_elem;
	add.s32 	%r19, %r62, %r59;
	@%p6 bra 	$L__BB1_17;
	ld.shared.u32 	%r20, [%r17];
	setp.eq.s32 	%p7, %r120, %r20;
	@%p7 bra 	$L__BB1_17;
	mul.hi.s32 	%r63, %r20, 1759218605;
	shr.u32 	%r64, %r63, 31;
	shr.s32 	%r65, %r63, 12;
	add.s32 	%r66, %r65, %r64;
	setp.ne.s32 	%p8, %r7, %r66;
	@%p8 bra 	$L__BB1_13;
	mul.hi.s32 	%r67, %r20, 1759218605;
	shr.u32 	%r68, %r67, 31;
	shr.s32 	%r69, %r67, 12;
	add.s32 	%r70, %r69, %r68;
	mul.lo.s32 	%r71, %r70, 10000;
	sub.s32 	%r72, %r71, %r20;
	add.s32 	%r73, %r8, %r72;
	abs.s32 	%r74, %r73;
	setp.lt.u32 	%p9, %r74, 2;
	@%p9 bra 	$L__BB1_17;
$L__BB1_13:
	ld.shared.f32 	%f25, [%r18];
	ld.shared.f32 	%f26, [%r18+4];
	ld.shared.f32 	%f27, [%r18+8];
	sub.f32 	%f28, %f61, %f25;
	sub.f32 	%f29, %f62, %f26;
	sub.f32 	%f30, %f63, %f27;
	mul.f32 	%f31, %f29, %f29;
	fma.rn.f32 	%f32, %f28, %f28, %f31;
	fma.rn.f32 	%f10, %f30, %f30, %f32;
	setp.gt.f32 	%p10, %f10, 0f41C80000;
	@%p10 bra 	$L__BB1_17;
	sqrt.rn.f32 	%f11, %f10;
	ld.shared.u32 	%r75, [%r19];
	min.s32 	%r76, %r75, 6;
	mul.wide.s32 	%rd24, %r76, 4;
	add.s64 	%rd26, %rd35, %rd24;
	ld.const.f32 	%f33, [%rd26];
	add.f32 	%f12, %f64, %f33;
	mul.f32 	%f34, %f9, %f12;
	setp.geu.f32 	%p11, %f11, %f34;
	@%p11 bra 	$L__BB1_17;
	atom.global.add.u32 	%r21, [%rd2], 1;
	setp.ge.s32 	%p12, %r21, %r33;
	@%p12 bra 	$L__BB1_17;
	mul.wide.s32 	%rd27, %r21, 16;
	add.s64 	%rd28, %rd1, %rd27;
	mov.b32 	%r77, %f11;
	sub.f32 	%f35, %f12, %f11;
	div.rn.f32 	%f36, %f35, %f12;
	mov.b32 	%r78, %f36;
	st.global.v4.u32 	[%rd28], {%r2, %r16, %r77, %r78};
$L__BB1_17:
	add.s32 	%r22, %r16, 1;
	setp.ge.s32 	%p13, %r2, %r22;
	@%p13 bra 	$L__BB1_25;
	ld.shared.u32 	%r23, [%r17+4];
	setp.eq.s32 	%p14, %r120, %r23;
	@%p14 bra 	$L__BB1_25;
	mul.hi.s32 	%r79, %r23, 1759218605;
	shr.u32 	%r80, %r79, 31;
	shr.s32 	%r81, %r79, 12;
	add.s32 	%r82, %r81, %r80;
	setp.ne.s32 	%p15, %r7, %r82;
	@%p15 bra 	$L__BB1_21;
	shr.u32 	%r84, %r79, 31;
	shr.s32 	%r85, %r79, 12;
	add.s32 	%r86, %r85, %r84;
	mul.lo.s32 	%r87, %r86, 10000;
	sub.s32 	%r88, %r87, %r23;
	add.s32 	%r89, %r8, %r88;
	abs.s32 	%r90, %r89;
	setp.lt.u32 	%p16, %r90, 2;
	@%p16 bra 	$L__BB1_25;
$L__BB1_21:
	ld.shared.f32 	%f37, [%r18+12];
	ld.shared.f32 	%f38, [%r18+16];
	ld.shared.f32 	%f39, [%r18+20];
	sub.f32 	%f40, %f61, %f37;
	sub.f32 	%f41, %f62, %f38;
	sub.f32 	%f42, %f63, %f39;
	mul.f32 	%f43, %f41, %f41;
	fma.rn.f32 	%f44, %f40, %f40, %f43;
	fma.rn.f32 	%f13, %f42, %f42, %f44;
	setp.gt.f32 	%p17, %f13, 0f41C80000;
	@%p17 bra 	$L__BB1_25;
	sqrt.rn.f32 	%f14, %f13;
	ld.shared.u32 	%r91, [%r19+4];
	min.s32 	%r92, %r91, 6;
	mul.wide.s32 	%rd29, %r92, 4;
	add.s64 	%rd31, %rd35, %rd29;
	ld.const.f32 	%f45, [%rd31];
	add.f32 	%f15, %f64, %f45;
	mul.f32 	%f46, %f9, %f15;
	setp.geu.f32 	%p18, %f14, %f46;
	@%p18 bra 	$L__BB1_25;
	atom.global.add.u32 	%r24, [%rd2], 1;
	setp.ge.s32 	%p19, %r24, %r33;
	@%p19 bra 	$L__BB1_25;
	mul.wide.s32 	%rd32, %r24, 16;
	add.s64 	%rd33, %rd1, %rd32;
	mov.b32 	%r93, %f14;
	sub.f32 	%f47, %f15, %f14;
	div.rn.f32 	%f48, %f47, %f15;
	mov.b32 	%r94, %f48;
	st.global.v4.u32 	[%rd33], {%r2, %r22, %r93, %r94};
$L__BB1_25:
	add.s32 	%r123, %r123, 2;
	setp.ne.s32 	%p20, %r123, %r124;
	@%p20 bra 	$L__BB1_9;
$L__BB1_26:
	and.b32  	%r95, %r11, 1;
	setp.eq.b32 	%p21, %r95, 1;
	not.pred 	%p22, %p21;
	@%p22 bra 	$L__BB1_35;
	add.s32 	%r27, %r124, %r12;
	setp.ge.s32 	%p23, %r2, %r27;
	@%p23 bra 	$L__BB1_35;
	shl.b32 	%r96, %r124, 2;
	mov.u32 	%r97, _ZZ14detect_clashesE6sh_res;
	add.s32 	%r98, %r97, %r96;
	ld.shared.u32 	%r28, [%r98];
	setp.eq.s32 	%p24, %r120, %r28;
	@%p24 bra 	$L__BB1_35;
	mul.hi.s32 	%r99, %r28, 1759218605;
	shr.u32 	%r100, %r99, 31;
	shr.s32 	%r101, %r99, 12;
	add.s32 	%r102, %r101, %r100;
	setp.ne.s32 	%p25, %r7, %r102;
	@%p25 bra 	$L__BB1_31;
	mul.lo.s32 	%r107, %r102, 10000;
	sub.s32 	%r108, %r107, %r28;
	add.s32 	%r109, %r8, %r108;
	abs.s32 	%r110, %r109;
	setp.lt.u32 	%p26, %r110, 2;
	@%p26 bra 	$L__BB1_35;
$L__BB1_31:
	mov.u32 	%r111, _ZZ14detect_clashesE6sh_pos;
	mad.lo.s32 	%r112, %r124, 12, %r111;
	ld.shared.f32 	%f49, [%r112];
	ld.shared.f32 	%f50, [%r112+4];
	ld.shared.f32 	%f51, [%r112+8];
	sub.f32 	%f52, %f61, %f49;
	sub.f32 	%f53, %f62, %f50;
	sub.f32 	%f54, %f63, %f51;
	mul.f32 	%f55, %f53, %f53;
	fma.rn.f32 	%f56, %f52, %f52, %f55;
	fma.rn.f32 	%f16, %f54, %f54, %f56;
	setp.gt.f32 	%p27, %f16, 0f41C80000;
	@%p27 bra 	$L__BB1_35;
	sqrt.rn.f32 	%f17, %f16;
	mov.u32 	%r114, _ZZ14detect_clashesE7sh_elem;
	add.s32 	%r115, %r114, %r96;
	ld.shared.u32 	%r116, [%r115];
	min.s32 	%r117, %r116, 6;
	mul.wide.s32 	%rd34, %r117, 4;
	add.s64 	%rd36, %rd35, %rd34;
	ld.const.f32 	%f57, [%rd36];
	add.f32 	%f18, %f64, %f57;
	mul.f32 	%f58, %f9, %f18;
	setp.geu.f32 	%p28, %f17, %f58;
	@%p28 bra 	$L__BB1_35;
	atom.global.add.u32 	%r29, [%rd2], 1;
	setp.ge.s32 	%p29, %r29, %r33;
	@%p29 bra 	$L__BB1_35;
	mul.wide.s32 	%rd37, %r29, 16;
	add.s64 	%rd38, %rd1, %rd37;
	mov.b32 	%r118, %f17;
	sub.f32 	%f59, %f18, %f17;
	div.rn.f32 	%f60, %f59, %f18;
	mov.b32 	%r119, %f60;
	st.global.v4.u32 	[%rd38], {%r2, %r27, %r118, %r119};
$L__BB1_35:
	bar.sync 	0;
	add.s32 	%r122, %r122, 1;
	add.s32 	%r121, %r121, -256;
	setp.ne.s32 	%p30, %r122, %r5;
	@%p30 bra 	$L__BB1_4;
$L__BB1_36:
	ret;

}
	// .globl	compute_clash_stats
.visible .entry compute_clash_stats(
	.param .u64 .ptr .align 1 compute_clash_stats_param_0,
	.param .u32 compute_clash_stats_param_1,
	.param .u32 compute_clash_stats_param_2,
	.param .u64 .ptr .align 1 compute_clash_stats_param_3
)
{
	.reg .pred 	%p<5>;
	.reg .b32 	%r<15>;
	.reg .b32 	%f<6>;
	.reg .b64 	%rd<7>;
	// demoted variable
	.shared .align 4 .u32 _ZZ19compute_clash_statsE15sh_severe_count;
	// demoted variable
	.shared .align 4 .f32 _ZZ19compute_clash_statsE14sh_max_overlap;
	ld.param.u64 	%rd1, [compute_clash_stats_param_0];
	ld.param.u32 	%r4, [compute_clash_stats_param_1];
	ld.param.u32 	%r5, [compute_clash_stats_param_2];
	ld.param.u64 	%rd2, [compute_clash_stats_param_3];
	mov.u32 	%r1, %tid.x;
	setp.ne.s32 	%p1, %r1, 0;
	@%p1 bra 	$L__BB2_2;
	mov.b32 	%r6, 0;
	st.shared.u32 	[_ZZ19compute_clash_statsE15sh_severe_count], %r6;
	st.shared.u32 	[_ZZ19compute_clash_statsE14sh_max_overlap], %r6;
$L__BB2_2:
	bar.sync 	0;
	mov.u32 	%r2, %ctaid.x;
	mov.u32 	%r7, %ntid.x;
	mad.lo.s32 	%r3, %r2, %r7, %r1;
	setp.ge.s32 	%p2, %r3, %r4;
	@%p2 bra 	$L__BB2_6;
	cvta.to.global.u64 	%rd3, %rd1;
	mul.wide.s32 	%rd4, %r3, 16;
	add.s64 	%rd5, %rd3, %rd4;
	ld.global.nc.f32 	%f1, [%rd5+12];
	setp.leu.f32 	%p3, %f1, 0f3F000000;
	@%p3 bra 	$L__BB2_5;
	atom.shared.add.u32 	%r8, [_ZZ19compute_clash_statsE15sh_severe_count], 1;
$L__BB2_5:
	mov.b32 	%r9, %f1;
	atom.shared.max.s32 	%r10, [_ZZ19compute_clash_statsE14sh_max_overlap], %r9;
$L__BB2_6:
	bar.sync 	0;
	or.b32  	%r11, %r1, %r2;
	setp.ne.s32 	%p4, %r11, 0;
	@%p4 bra 	$L__BB2_8;
	ld.shared.u32 	%r12, [_ZZ19compute_clash_statsE15sh_severe_count];
	ld.shared.u32 	%r13, [_ZZ19compute_clash_statsE14sh_max_overlap];
	cvt.rn.f32.s32 	%f2, %r4;
	cvt.rn.f32.s32 	%f3, %r5;
	div.rn.f32 	%f4, %f2, %f3;
	mul.f32 	%f5, %f4, 0f447A0000;
	mov.b32 	%r14, %f5;
	cvta.to.global.u64 	%rd6, %rd2;
	st.global.v4.u32 	[%rd6], {%r4, %r12, %r13, %r14};
$L__BB2_8:
	ret;

}
	// .globl	clash_detection_simple
.visible .entry clash_detection_simple(
	.param .u64 .ptr .align 1 clash_detection_simple_param_0,
	.param .u64 .ptr .align 1 clash_detection_simple_param_1,
	.param .u64 .ptr .align 1 clash_detection_simple_param_2,
	.param .u64 .ptr .align 1 clash_detection_simple_param_3,
	.param .u64 .ptr .align 1 clash_detection_simple_param_4,
	.param .u64 .ptr .align 1 clash_detection_simple_param_5,
	.param .u32 clash_detection_simple_param_6,
	.param .f32 clash_detection_simple_param_7
)
{
	.reg .pred 	%p<30>;
	.reg .b32 	%r<138>;
	.reg .b32 	%f<71>;
	.reg .b64 	%rd<46>;

	ld.param.u64 	%rd9, [clash_detection_simple_param_0];
	ld.param.u64 	%rd10, [clash_detection_simple_param_1];
	ld.param.u64 	%rd11, [clash_detection_simple_param_2];
	ld.param.u32 	%r47, [clash_detection_simple_param_6];
	ld.param.f32 	%f24, [clash_detection_simple_param_7];
	cvta.to.global.u64 	%rd1, %rd11;
	cvta.to.global.u64 	%rd2, %rd10;
	cvta.to.global.u64 	%rd3, %rd9;
	mov.u32 	%r48, %ctaid.x;
	mov.u32 	%r49, %ntid.x;
	mul.lo.s32 	%r1, %r48, %r49;
	mov.u32 	%r2, %tid.x;
	add.s32 	%r120, %r1, %r2;
	setp.ge.s32 	%p1, %r120, %r47;
	@%p1 bra 	$L__BB3_31;
	mul.lo.s32 	%r121, %r120, 3;
	mul.wide.s32 	%rd12, %r121, 4;
	add.s64 	%rd13, %rd3, %rd12;
	ld.global.nc.f32 	%f1, [%rd13];
	ld.global.nc.f32 	%f2, [%rd13+4];
	ld.global.nc.f32 	%f3, [%rd13+8];
	mul.wide.s32 	%rd14, %r120, 4;
	add.s64 	%rd15, %rd2, %rd14;
	ld.global.nc.u32 	%r51, [%rd15];
	add.s64 	%rd16, %rd1, %rd14;
	ld.global.nc.u32 	%r5, [%rd16];
	min.s32 	%r52, %r51, 6;
	mul.wide.s32 	%rd17, %r52, 4;
	mov.u64 	%rd18, VDW_RADII;
	add.s64 	%rd19, %rd18, %rd17;
	ld.const.f32 	%f4, [%rd19];
	add.s32 	%r130, %r120, 1;
	setp.ge.s32 	%p2, %r130, %r47;
	mov.b32 	%r133, 0;
	mov.u32 	%r134, %r133;
	mov.u32 	%r137, %r133;
	@%p2 bra 	$L__BB3_26;
	mul.hi.s32 	%r55, %r5, 1759218605;
	shr.u32 	%r56, %r55, 31;
	shr.s32 	%r57, %r55, 12;
	add.s32 	%r7, %r57, %r56;
	mul.lo.s32 	%r58, %r7, 10000;
	sub.s32 	%r8, %r5, %r58;
	mov.f32 	%f27, 0f3F800000;
	sub.f32 	%f5, %f27, %f24;
	not.b32 	%r59, %r1;
	add.s32 	%r60, %r47, %r59;
	sub.s32 	%r9, %r60, %r2;
	add.s32 	%r61, %r47, -2;
	setp.eq.s32 	%p3, %r61, %r120;
	mov.b32 	%r134, 0;
	mov.f32 	%f67, 0f00000000;
	mov.u32 	%r133, %r134;
	@%p3 bra 	$L__BB3_18;
	mul.lo.s32 	%r63, %r2, 3;
	mad.lo.s32 	%r119, %r1, 3, %r63;
	and.b32  	%r64, %r9, -2;
	neg.s32 	%r118, %r64;
	mov.b32 	%r134, 0;
	mov.f32 	%f67, 0f00000000;
$L__BB3_4:
	add.s32 	%r65, %r120, 1;
	mul.wide.s32 	%rd20, %r65, 4;
	add.s64 	%rd4, %rd1, %rd20;
	ld.global.nc.u32 	%r18, [%rd4];
	setp.eq.s32 	%p4, %r5, %r18;
	add.s64 	%rd5, %rd2, %rd20;
	@%p4 bra 	$L__BB3_10;
	mul.hi.s32 	%r66, %r18, 1759218605;
	shr.u32 	%r67, %r66, 31;
	shr.s32 	%r68, %r66, 12;
	add.s32 	%r69, %r68, %r67;
	setp.ne.s32 	%p5, %r7, %r69;
	@%p5 bra 	$L__BB3_7;
	mul.hi.s32 	%r70, %r18, 1759218605;
	shr.u32 	%r71, %r70, 31;
	shr.s32 	%r72, %r70, 12;
	add.s32 	%r73, %r72, %r71;
	mul.lo.s32 	%r74, %r73, 10000;
	sub.s32 	%r75, %r74, %r18;
	add.s32 	%r76, %r8, %r75;
	abs.s32 	%r77, %r76;
	setp.lt.u32 	%p6, %r77, 2;
	@%p6 bra 	$L__BB3_10;
$L__BB3_7:
	add.s32 	%r78, %r119, 3;
	mul.wide.s32 	%rd21, %r78, 4;
	add.s64 	%rd22, %rd3, %rd21;
	ld.global.nc.f32 	%f29, [%rd22];
	ld.global.nc.f32 	%f30, [%rd22+4];
	ld.global.nc.f32 	%f31, [%rd22+8];
	sub.f32 	%f32, %f1, %f29;
	sub.f32 	%f33, %f2, %f30;
	sub.f32 	%f34, %f3, %f31;
	mul.f32 	%f35, %f33, %f33;
	fma.rn.f32 	%f36, %f32, %f32, %f35;
	fma.rn.f32 	%f7, %f34, %f34, %f36;
	setp.gt.f32 	%p7, %f7, 0f41C80000;
	@%p7 bra 	$L__BB3_10;
	sqrt.rn.f32 	%f8, %f7;
	ld.global.nc.u32 	%r79, [%rd5];
	min.s32 	%r80, %r79, 6;
	mul.wide.s32 	%rd23, %r80, 4;
	add.s64 	%rd25, %rd18, %rd23;
	ld.const.f32 	%f37, [%rd25];
	add.f32 	%f9, %f4, %f37;
	mul.f32 	%f38, %f5, %f9;
	setp.geu.f32 	%p8, %f8, %f38;
	@%p8 bra 	$L__BB3_10;
	sub.f32 	%f39, %f9, %f8;
	div.rn.f32 	%f40, %f39, %f9;
	add.s32 	%r133, %r133, 1;
	setp.gt.f32 	%p9, %f40, 0f3F000000;
	selp.u32 	%r81, 1, 0, %p9;
	add.s32 	%r134, %r134, %r81;
	setp.gt.f32 	%p10, %f40, %f67;
	selp.f32 	%f67, %f40, %f67, %p10;
$L__BB3_10:
	ld.global.nc.u32 	%r23, [%rd4+4];
	setp.eq.s32 	%p11, %r5, %r23;
	@%p11 bra 	$L__BB3_16;
	mul.hi.s32 	%r82, %r23, 1759218605;
	shr.u32 	%r83, %r82, 31;
	shr.s32 	%r84, %r82, 12;
	add.s32 	%r85, %r84, %r83;
	setp.ne.s32 	%p12, %r7, %r85;
	@%p12 bra 	$L__BB3_13;
	shr.s32 	%r88, %r82, 12;
	add.s32 	%r89, %r88, %r83;
	mul.lo.s32 	%r90, %r89, 10000;
	sub.s32 	%r91, %r90, %r23;
	add.s32 	%r92, %r8, %r91;
	abs.s32 	%r93, %r92;
	setp.lt.u32 	%p13, %r93, 2;
	@%p13 bra 	$L__BB3_16;
$L__BB3_13:
	add.s32 	%r94, %r121, 6;
	mul.wide.s32 	%rd26, %r94, 4;
	add.s64 	%rd27, %rd3, %rd26;
	ld.global.nc.f32 	%f41, [%rd27];
	ld.global.nc.f32 	%f42, [%rd27+4];
	ld.global.nc.f32 	%f43, [%rd27+8];
	sub.f32 	%f44, %f1, %f41;
	sub.f32 	%f45, %f2, %f42;
	sub.f32 	%f46, %f3, %f43;
	mul.f32 	%f47, %f45, %f45;
	fma.rn.f32 	%f48, %f44, %f44, %f47;
	fma.rn.f32 	%f12, %f46, %f46, %f48;
	setp.gt.f32 	%p14, %f12, 0f41C80000;
	@%p14 bra 	$L__BB3_16;
	sqrt.rn.f32 	%f13, %f12;
	ld.global.nc.u32 	%r95, [%rd5+4];
	min.s32 	%r96, %r95, 6;
	mul.wide.s32 	%rd28, %r96, 4;
	add.s64 	%rd30, %rd18, %rd28;
	ld.const.f32 	%f49, [%rd30];
	add.f32 	%f14, %f4, %f49;
	mul.f32 	%f50, %f5, %f14;
	setp.geu.f32 	%p15, %f13, %f50;
	@%p15 bra 	$L__BB3_16;
	sub.f32 	%f51, %f14, %f13;
	div.rn.f32 	%f52, %f51, %f14;
	add.s32 	%r133, %r133, 1;
	setp.gt.f32 	%p16, %f52, 0f3F000000;
	selp.u32 	%r97, 1, 0, %p16;
	add.s32 	%r134, %r134, %r97;
	setp.gt.f32 	%p17, %f52, %f67;
	selp.f32 	%f67, %f52, %f67, %p17;
$L__BB3_16:
	add.s32 	%r121, %r121, 6;
	add.s32 	%r120, %r120, 2;
	add.s32 	%r119, %r119, 6;
	add.s32 	%r118, %r118, 2;
	setp.ne.s32 	%p18, %r118, 0;
	@%p18 bra 	$L__BB3_4;
	add.s32 	%r130, %r120, 1;
$L__BB3_18:
	and.b32  	%r98, %r9, 1;
	setp.eq.b32 	%p19, %r98, 1;
	not.pred 	%p20, %p19;
	@%p20 bra 	$L__BB3_25;
	mul.wide.s32 	%rd31, %r130, 4;
	add.s64 	%rd32, %rd1, %rd31;
	ld.global.nc.u32 	%r38, [%rd32];
	setp.eq.s32 	%p21, %r5, %r38;
	@%p21 bra 	$L__BB3_25;
	mul.hi.s32 	%r99, %r38, 1759218605;
	shr.u32 	%r100, %r99, 31;
	shr.s32 	%r101, %r99, 12;
	add.s32 	%r102, %r101, %r100;
	setp.ne.s32 	%p22, %r7, %r102;
	@%p22 bra 	$L__BB3_22;
	mul.lo.s32 	%r107, %r102, 10000;
	sub.s32 	%r108, %r107, %r38;
	add.s32 	%r109, %r8, %r108;
	abs.s32 	%r110, %r109;
	setp.lt.u32 	%p23, %r110, 2;
	@%p23 bra 	$L__BB3_25;
$L__BB3_22:
	mul.lo.s32 	%r111, %r130, 3;
	mul.wide.s32 	%rd33, %r111, 4;
	add.s64 	%rd34, %rd3, %rd33;
	ld.global.nc.f32 	%f53, [%rd34];
	ld.global.nc.f32 	%f54, [%rd34+4];
	ld.global.nc.f32 	%f55, [%rd34+8];
	sub.f32 	%f56, %f1, %f53;
	sub.f32 	%f57, %f2, %f54;
	sub.f32 	%f58, %f3, %f55;
	mul.f32 	%f59, %f57, %f57;
	fma.rn.f32 	%f60, %f56, %f56, %f59;
	fma.rn.f32 	%f19, %f58, %f58, %f60;
	setp.gt.f32 	%p24, %f19, 0f41C80000;
	@%p24 bra 	$L__BB3_25;
	sqrt.rn.f32 	%f20, %f19;
	add.s64 	%rd36, %rd2, %rd31;
	ld.global.nc.u32 	%r112, [%rd36];
	min.s32 	%r113, %r112, 6;
	mul.wide.s32 	%rd37, %r113, 4;
	mov.u64 	%rd38, VDW_RADII;
	add.s64 	%rd39, %rd38, %rd37;
	ld.const.f32 	%f61, [%rd39];
	add.f32 	%f21, %f4, %f61;
	mul.f32 	%f62, %f5, %f21;
	setp.geu.f32 	%p25, %f20, %f62;
	@%p25 bra 	$L__BB3_25;
	sub.f32 	%f63, %f21, %f20;
	div.rn.f32 	%f64, %f63, %f21;
	add.s32 	%r133, %r133, 1;
	setp.gt.f32 	%p26, %f64, 0f3F000000;
	selp.u32 	%r114, 1, 0, %p26;
	add.s32 	%r134, %r134, %r114;
	setp.gt.f32 	%p27, %f64, %f67;
	selp.f32 	%f67, %f64, %f67, %p27;
$L__BB3_25:
	mov.b32 	%r137, %f67;
$L__BB3_26:
	setp.lt.s32 	%p28, %r133, 1;
	@%p28 bra 	$L__BB3_28;
	ld.param.u64 	%rd43, [clash_detection_simple_param_3];
	cvta.to.global.u64 	%rd40, %rd43;
	atom.global.add.u32 	%r115, [%rd40], %r133;
$L__BB3_28:
	setp.lt.s32 	%p29, %r134, 1;
	@%p29 bra 	$L__BB3_30;
	ld.param.u64 	%rd44, [clash_detection_simple_param_4];
	cvta.to.global.u64 	%rd41, %rd44;
	atom.global.add.u32 	%r116, [%rd41], %r134;
$L__BB3_30:
	ld.param.u64 	%rd45, [clash_detection_simple_param_5];
	cvta.to.global.u64 	%rd42, %rd45;
	atom.global.max.s32 	%r117, [%rd42], %r137;
$L__BB3_31:
	ret;

}


// ===== COMPILED SASS (sm_100) =====

	.target	sm_100

	.elftype	@"ET_EXEC"


//--------------------- .note.nv.tkinfo           --------------------------
	.section	.note.nv.tkinfo,"",@"SHT_NOTE"
	.sectionflags	@"SHF_NOTE_NV_TKINFO"
	.tkinfo
        /*0018*/ 	.word	0x00000002
        /*0030*/ 	.string	""
        /*0030*/ 	.string	"ptxas"
        /*0030*/ 	.string	"Cuda compilation tools, release 13.0, V13.0.88"
        /*0030*/ 	.string	"Build cuda_13.0.r13.0/compiler.36424714_0"
        /*0030*/ 	.string	"-arch sm_100 -m 64 "



//--------------------- .note.nv.cuinfo           --------------------------
	.section	.note.nv.cuinfo,"",@"SHT_NOTE"
	.sectionflags	@"SHF_NOTE_NV_CUINFO"
        /*0018*/ 	.short	0x0002
        /*001a*/ 	.short	0x0064
        /*001c*/ 	.short	0x0082
	.zero		2


//--------------------- .nv.info                  --------------------------
	.section	.nv.info,"",@"SHT_CUDA_INFO"
	.align	4


	//----- nvinfo : EIATTR_REGCOUNT
	.align		4
        /*0000*/ 	.byte	0x04, 0x2f
        /*0002*/ 	.short	(.L_2 - .L_1)
	.align		4
.L_1:
        /*0004*/ 	.word	index@(assign_grid_cells)
        /*0008*/ 	.word	0x00000011


	//----- nvinfo : EIATTR_FRAME_SIZE
	.align		4
.L_2:
        /*000c*/ 	.byte	0x04, 0x11
        /*000e*/ 	.short	(.L_4 - .L_3)
	.align		4
.L_3:
        /*0010*/ 	.word	index@($__internal_5_$__cuda_sm3x_div_rn_noftz_f32_slowpath)
        /*0014*/ 	.word	0x00000000


	//----- nvinfo : EIATTR_FRAME_SIZE
	.align		4
.L_4:
        /*0018*/ 	.byte	0x04, 0x11
        /*001a*/ 	.short	(.L_6 - .L_5)
	.align		4
.L_5:
        /*001c*/ 	.word	index@(assign_grid_cells)
        /*0020*/ 	.word	0x00000000


	//----- nvinfo : EIATTR_REGCOUNT
	.align		4
.L_6:
        /*0024*/ 	.byte	0x04, 0x2f
        /*0026*/ 	.short	(.L_8 - .L_7)
	.align		4
.L_7:
        /*0028*/ 	.word	index@(detect_clashes)
        /*002c*/ 	.word	0x00000022


	//----- nvinfo : EIATTR_FRAME_SIZE
	.align		4
.L_8:
        /*0030*/ 	.byte	0x04, 0x11
        /*0032*/ 	.short	(.L_10 - .L_9)
	.align		4
.L_9:
        /*0034*/ 	.word	index@($__internal_4_$__cuda_sm3x_div_rn_noftz_f32_slowpath)
        /*0038*/ 	.word	0x00000000


	//----- nvinfo : EIATTR_FRAME_SIZE
	.align		4
.L_10:
        /*003c*/ 	.byte	0x04, 0x11
        /*003e*/ 	.short	(.L_12 - .L_11)
	.align		4
.L_11:
        /*0040*/ 	.word	index@($__internal_3_$__cuda_sm20_sqrt_rn_f32_slowpath)
        /*0044*/ 	.word	0x00000000


	//----- nvinfo : EIATTR_FRAME_SIZE
	.align		4
.L_12:
        /*0048*/ 	.byte	0x04, 0x11
        /*004a*/ 	.short	(.L_14 - .L_13)
	.align		4
.L_13:
        /*004c*/ 	.word	index@(detect_clashes)
        /*0050*/ 	.word	0x00000000


	//----- nvinfo : EIATTR_REGCOUNT
	.align		4
.L_14:
        /*0054*/ 	.byte	0x04, 0x2f
        /*0056*/ 	.short	(.L_16 - .L_15)
	.align		4
.L_15:
        /*0058*/ 	.word	index@(compute_clash_stats)
        /*005c*/ 	.word	0x00000010


	//----- nvinfo : EIATTR_FRAME_SIZE
	.align		4
.L_16:
        /*0060*/ 	.byte	0x04, 0x11
        /*0062*/ 	.short	(.L_18 - .L_17)
	.align		4
.L_17:
        /*0064*/ 	.word	index@($__internal_2_$__cuda_sm3x_div_rn_noftz_f32_slowpath)
        /*0068*/ 	.word	0x00000000


	//----- nvinfo : EIATTR_FRAME_SIZE
	.align		4
.L_18:
        /*006c*/ 	.byte	0x04, 0x11
        /*006e*/ 	.short	(.L_20 - .L_19)
	.align		4
.L_19:
        /*0070*/ 	.word	index@(compute_clash_stats)
        /*0074*/ 	.word	0x00000000


	//----- nvinfo : EIATTR_REGCOUNT
	.align		4
.L_20:
        /*0078*/ 	.byte	0x04, 0x2f
        /*007a*/ 	.short	(.L_22 - .L_21)
	.align		4
.L_21:
        /*007c*/ 	.word	index@(clash_detection_simple)
        /*0080*/ 	.word	0x00000020


	//----- nvinfo : EIATTR_FRAME_SIZE
	.align		4
.L_22:
        /*0084*/ 	.byte	0x04, 0x11
        /*0086*/ 	.short	(.L_24 - .L_23)
	.align		4
.L_23:
        /*0088*/ 	.word	index@($__internal_1_$__cuda_sm3x_div_rn_noftz_f32_slowpath)
        /*008c*/ 	.word	0x00000000


	//----- nvinfo : EIATTR_FRAME_SIZE
	.align		4
.L_24:
        /*0090*/ 	.byte	0x04, 0x11
        /*0092*/ 	.short	(.L_26 - .L_25)
	.align		4
.L_25:
        /*0094*/ 	.word	index@($__internal_0_$__cuda_sm20_sqrt_rn_f32_slowpath)
        /*0098*/ 	.word	0x00000000


	//----- nvinfo : EIATTR_FRAME_SIZE
	.align		4
.L_26:
        /*009c*/ 	.byte	0x04, 0x11
        /*009e*/ 	.short	(.L_28 - .L_27)
	.align		4
.L_27:
        /*00a0*/ 	.word	index@(clash_detection_simple)
        /*00a4*/ 	.word	0x00000000


	//----- nvinfo : EIATTR_MIN_STACK_SIZE
	.align		4
.L_28:
        /*00a8*/ 	.byte	0x04, 0x12
        /*00aa*/ 	.short	(.L_30 - .L_29)
	.align		4
.L_29:
        /*00ac*/ 	.word	index@(clash_detection_simple)
        /*00b0*/ 	.word	0x00000000


	//----- nvinfo : EIATTR_MIN_STACK_SIZE
	.align		4
.L_30:
        /*00b4*/ 	.byte	0x04, 0x12
        /*00b6*/ 	.short	(.L_32 - .L_31)
	.align		4
.L_31:
        /*00b8*/ 	.word	index@(compute_clash_stats)
        /*00bc*/ 	.word	0x00000000


	//----- nvinfo : EIATTR_MIN_STACK_SIZE
	.align		4
.L_32:
        /*00c0*/ 	.byte	0x04, 0x12
        /*00c2*/ 	.short	(.L_34 - .L_33)
	.align		4
.L_33:
        /*00c4*/ 	.word	index@(detect_clashes)
        /*00c8*/ 	.word	0x00000000


	//----- nvinfo : EIATTR_MIN_STACK_SIZE
	.align		4
.L_34:
        /*00cc*/ 	.byte	0x04, 0x12
        /*00ce*/ 	.short	(.L_36 - .L_35)
	.align		4
.L_35:
        /*00d0*/ 	.word	index@(assign_grid_cells)
        /*00d4*/ 	.word	0x00000000
.L_36:


//--------------------- .nv.compat                --------------------------
	.section	.nv.compat,"",@"SHT_CUDA_COMPAT_INFO"
	.align	4
        /*0000*/ 	.byte	0x02, 0x09, 0x00, 0x00, 0x02, 0x02, 0x01, 0x00, 0x02, 0x05, 0x05, 0x00, 0x03, 0x07, 0x01, 0x01
        /*0010*/ 	.byte	0x02, 0x03, 0x00, 0x00, 0x02, 0x06, 0x01, 0x00, 0x04, 0x0b, 0x08, 0x00, 0x01, 0x00, 0x00, 0x00
        /*0020*/ 	.byte	0x00, 0x00, 0x00, 0x00


//--------------------- .nv.info.clash_detection_simple --------------------------
	.section	.nv.info.clash_detection_simple,"",@"SHT_CUDA_INFO"
	.sectionflags	@""
	.align	4


	//----- nvinfo : EIATTR_CUDA_API_VERSION
	.align		4
        /*0000*/ 	.byte	0x04, 0x37
        /*0002*/ 	.short	(.L_38 - .L_37)
.L_37:
        /*0004*/ 	.word	0x00000082


	//----- nvinfo : EIATTR_KPARAM_INFO
	.align		4
.L_38:
        /*0008*/ 	.byte	0x04, 0x17
        /*000a*/ 	.short	(.L_40 - .L_39)
.L_39:
        /*000c*/ 	.word	0x00000000
        /*0010*/ 	.short	0x0007
        /*0012*/ 	.short	0x0034
        /*0014*/ 	.byte	0x00, 0xf0, 0x11, 0x00


	//----- nvinfo : EIATTR_KPARAM_INFO
	.align		4
.L_40:
        /*0018*/ 	.byte	0x04, 0x17
        /*001a*/ 	.short	(.L_42 - .L_41)
.L_41:
        /*001c*/ 	.word	0x00000000
        /*0020*/ 	.short	0x0006
        /*0022*/ 	.short	0x0030
        /*0024*/ 	.byte	0x00, 0xf0, 0x11, 0x00


	//----- nvinfo : EIATTR_KPARAM_INFO
	.align		4
.L_42:
        /*0028*/ 	.byte	0x04, 0x17
        /*002a*/ 	.short	(.L_44 - .L_43)
.L_43:
        /*002c*/ 	.word	0x00000000
        /*0030*/ 	.short	0x0005
        /*0032*/ 	.short	0x0028
        /*0034*/ 	.byte	0x00, 0xf5, 0x21, 0x00


	//----- nvinfo : EIATTR_KPARAM_INFO
	.align		4
.L_44:
        /*0038*/ 	.byte	0x04, 0x17
        /*003a*/ 	.short	(.L_46 - .L_45)
.L_45:
        /*003c*/ 	.word	0x00000000
        /*0040*/ 	.short	0x0004
        /*0042*/ 	.short	0x0020
        /*0044*/ 	.byte	0x00, 0xf5, 0x21, 0x00


	//----- nvinfo : EIATTR_KPARAM_INFO
	.align		4
.L_46:
        /*0048*/ 	.byte	0x04, 0x17
        /*004a*/ 	.short	(.L_48 - .L_47)
.L_47:
        /*004c*/ 	.word	0x00000000
        /*0050*/ 	.short	0x0003
        /*0052*/ 	.short	0x0018
        /*0054*/ 	.byte	0x00, 0xf5, 0x21, 0x00


	//----- nvinfo : EIATTR_KPARAM_INFO
	.align		4
.L_48:
        /*0058*/ 	.byte	0x04, 0x17
        /*005a*/ 	.short	(.L_50 - .L_49)
.L_49:
        /*005c*/ 	.word	0x00000000
        /*0060*/ 	.short	0x0002
        /*0062*/ 	.short	0x0010
        /*0064*/ 	.byte	0x00, 0xf5, 0x21, 0x00


	//----- nvinfo : EIATTR_KPARAM_INFO
	.align		4
.L_50:
        /*0068*/ 	.byte	0x04, 0x17
        /*006a*/ 	.short	(.L_52 - .L_51)
.L_51:
        /*006c*/ 	.word	0x00000000
        /*0070*/ 	.short	0x0001
        /*0072*/ 	.short	0x0008
        /*0074*/ 	.byte	0x00, 0xf5, 0x21, 0x00


	//----- nvinfo : EIATTR_KPARAM_INFO
	.align		4
.L_52:
        /*0078*/ 	.byte	0x04, 0x17
        /*007a*/ 	.short	(.L_54 - .L_53)
.L_53:
        /*007c*/ 	.word	0x00000000
        /*0080*/ 	.short	0x0000
        /*0082*/ 	.short	0x0000
        /*0084*/ 	.byte	0x00, 0xf5, 0x21, 0x00


	//----- nvinfo : EIATTR_SPARSE_MMA_MASK
	.align		4
.L_54:
        /*0088*/ 	.byte	0x03, 0x50
        /*008a*/ 	.short	0x0000


	//----- nvinfo : EIATTR_MAXREG_COUNT
	.align		4
        /*008c*/ 	.byte	0x03, 0x1b
        /*008e*/ 	.short	0x00ff


	//----- nvinfo : EIATTR_MERCURY_ISA_VERSION
	.align		4
        /*0090*/ 	.byte	0x03, 0x5f
        /*0092*/ 	.short	0x0101


	//----- nvinfo : EIATTR_INT_WARP_WIDE_INSTR_OFFSETS
	.align		4
        /*0094*/ 	.byte	0x04, 0x31
        /*0096*/ 	.short	(.L_56 - .L_55)


	//   ....[0]....
.L_55:
        /*0098*/ 	.word	0x00001310


	//   ....[1]....
        /*009c*/ 	.word	0x00001330


	//   ....[2]....
        /*00a0*/ 	.word	0x000013c0


	//   ....[3]....
        /*00a4*/ 	.word	0x000013e0


	//   ....[4]....
        /*00a8*/ 	.word	0x00001440


	//   ....[5]....
        /*00ac*/ 	.word	0x00001450


	//----- nvinfo : EIATTR_VRC_CTA_INIT_COUNT
	.align		4
.L_56:
        /*00b0*/ 	.byte	0x02, 0x4a
	.zero		1
	.zero		1


	//----- nvinfo : EIATTR_EXIT_INSTR_OFFSETS
	.align		4
        /*00b4*/ 	.byte	0x04, 0x1c
        /*00b6*/ 	.short	(.L_58 - .L_57)


	//   ....[0]....
.L_57:
        /*00b8*/ 	.word	0x00000080


	//   ....[1]....
        /*00bc*/ 	.word	0x000014a0


	//----- nvinfo : EIATTR_CRS_STACK_SIZE
	.align		4
.L_58:
        /*00c0*/ 	.byte	0x04, 0x1e
        /*00c2*/ 	.short	(.L_60 - .L_59)
.L_59:
        /*00c4*/ 	.word	0x00000000


	//----- nvinfo : EIATTR_CBANK_PARAM_SIZE
	.align		4
.L_60:
        /*00c8*/ 	.byte	0x03, 0x19
        /*00ca*/ 	.short	0x0038


	//----- nvinfo : EIATTR_PARAM_CBANK
	.align		4
        /*00cc*/ 	.byte	0x04, 0x0a
        /*00ce*/ 	.short	(.L_62 - .L_61)
	.align		4
.L_61:
        /*00d0*/ 	.word	index@(.nv.constant0.clash_detection_simple)
        /*00d4*/ 	.short	0x0380
        /*00d6*/ 	.short	0x0038


	//----- nvinfo : EIATTR_SW_WAR
	.align		4
.L_62:
        /*00d8*/ 	.byte	0x04, 0x36
        /*00da*/ 	.short	(.L_64 - .L_63)
.L_63:
        /*00dc*/ 	.word	0x00000008
.L_64:


//--------------------- .nv.info.compute_clash_stats --------------------------
	.section	.nv.info.compute_clash_stats,"",@"SHT_CUDA_INFO"
	.sectionflags	@""
	.align	4


	//----- nvinfo : EIATTR_CUDA_API_VERSION
	.align		4
        /*0000*/ 	.byte	0x04, 0x37
        /*0002*/ 	.short	(.L_66 - .L_65)
.L_65:
        /*0004*/ 	.word	0x00000082


	//----- nvinfo : EIATTR_KPARAM_INFO
	.align		4
.L_66:
        /*0008*/ 	.byte	0x04, 0x17
        /*000a*/ 	.short	(.L_68 - .L_67)
.L_67:
        /*000c*/ 	.word	0x00000000
        /*0010*/ 	.short	0x0003
        /*0012*/ 	.short	0x0010
        /*0014*/ 	.byte	0x00, 0xf5, 0x21, 0x00


	//----- nvinfo : EIATTR_KPARAM_INFO
	.align		4
.L_68:
        /*0018*/ 	.byte	0x04, 0x17
        /*001a*/ 	.short	(.L_70 - .L_69)
.L_69:
        /*001c*/ 	.word	0x00000000
        /*0020*/ 	.short	0x0002
        /*0022*/ 	.short	0x000c
        /*0024*/ 	.byte	0x00, 0xf0, 0x11, 0x00


	//----- nvinfo : EIATTR_KPARAM_INFO
	.align		4
.L_70:
        /*0028*/ 	.byte	0x04, 0x17
        /*002a*/ 	.short	(.L_72 - .L_71)
.L_71:
        /*002c*/ 	.word	0x00000000
        /*0030*/ 	.short	0x0001
        /*0032*/ 	.short	0x0008
        /*0034*/ 	.byte	0x00, 0xf0, 0x11, 0x00


	//----- nvinfo : EIATTR_KPARAM_INFO
	.align		4
.L_72:
        /*0038*/ 	.byte	0x04, 0x17
        /*003a*/ 	.short	(.L_74 - .L_73)
.L_73:
        /*003c*/ 	.word	0x00000000
        /*0040*/ 	.short	0x0000
        /*0042*/ 	.short	0x0000
        /*0044*/ 	.byte	0x00, 0xf5, 0x21, 0x00


	//----- nvinfo : EIATTR_SPARSE_MMA_MASK
	.align		4
.L_74:
        /*0048*/ 	.byte	0x03, 0x50
        /*004a*/ 	.short	0x0000


	//----- nvinfo : EIATTR_MAXREG_COUNT
	.align		4
        /*004c*/ 	.byte	0x03, 0x1b
        /*004e*/ 	.short	0x00ff


	//----- nvinfo : EIATTR_NUM_BARRIERS
	.align		4
        /*0050*/ 	.byte	0x02, 0x4c
        /*0052*/ 	.byte	0x01
	.zero		1


	//----- nvinfo : EIATTR_MERCURY_ISA_VERSION
	.align		4
        /*0054*/ 	.byte	0x03, 0x5f
        /*0056*/ 	.short	0x0101


	//----- nvinfo : EIATTR_INT_WARP_WIDE_INSTR_OFFSETS
	.align		4
        /*0058*/ 	.byte	0x04, 0x31
        /*005a*/ 	.short	(.L_76 - .L_75)


	//   ....[0]....
.L_75:
        /*005c*/ 	.word	0x000001d0


	//   ....[1]....
        /*0060*/ 	.word	0x000001e0


	//----- nvinfo : EIATTR_VRC_CTA_INIT_COUNT
	.align		4
.L_76:
        /*0064*/ 	.byte	0x02, 0x4a
	.zero		1
	.zero		1


	//----- nvinfo : EIATTR_EXIT_INSTR_OFFSETS
	.align		4
        /*0068*/ 	.byte	0x04, 0x1c
        /*006a*/ 	.short	(.L_78 - .L_77)


	//   ....[0]....
.L_77:
        /*006c*/ 	.word	0x00000290


	//   ....[1]....
        /*0070*/ 	.word	0x00000420


	//----- nvinfo : EIATTR_CRS_STACK_SIZE
	.align		4
.L_78:
        /*0074*/ 	.byte	0x04, 0x1e
        /*0076*/ 	.short	(.L_80 - .L_79)
.L_79:
        /*0078*/ 	.word	0x00000000


	//----- nvinfo : EIATTR_CBANK_PARAM_SIZE
	.align		4
.L_80:
        /*007c*/ 	.byte	0x03, 0x19
        /*007e*/ 	.short	0x0018


	//----- nvinfo : EIATTR_PARAM_CBANK
	.align		4
        /*0080*/ 	.byte	0x04, 0x0a
        /*0082*/ 	.short	(.L_82 - .L_81)
	.align		4
.L_81:
        /*0084*/ 	.word	index@(.nv.constant0.compute_clash_stats)
        /*0088*/ 	.short	0x0380
        /*008a*/ 	.short	0x0018


	//----- nvinfo : EIATTR_SW_WAR
	.align		4
.L_82:
        /*008c*/ 	.byte	0x04, 0x36
        /*008e*/ 	.short	(.L_84 - .L_83)
.L_83:
        /*0090*/ 	.word	0x00000008
.L_84:


//--------------------- .nv.info.detect_clashes   --------------------------
	.section	.nv.info.detect_clashes,"",@"SHT_CUDA_INFO"
	.sectionflags	@""
	.align	4


	//----- nvinfo : EIATTR_CUDA_API_VERSION
	.align		4
        /*0000*/ 	.byte	0x04, 0x37
        /*0002*/ 	.short	(.L_86 - .L_85)
.L_85:
        /*0004*/ 	.word	0x00000082


	//----- nvinfo : EIATTR_KPARAM_INFO
	.align		4
.L_86:
        /*0008*/ 	.byte	0x04, 0x17
        /*000a*/ 	.short	(.L_88 - .L_87)
.L_87:
        /*000c*/ 	.word	0x00000000
        /*0010*/ 	.short	0x0007
        /*0012*/ 	.short	0x0030
        /*0014*/ 	.byte	0x00, 0xf0, 0x11, 0x00


	//----- nvinfo : EIATTR_KPARAM_INFO
	.align		4
.L_88:
        /*0018*/ 	.byte	0x04, 0x17
        /*001a*/ 	.short	(.L_90 - .L_89)
.L_89:
        /*001c*/ 	.word	0x00000000
        /*0020*/ 	.short	0x0006
        /*0022*/ 	.short	0x002c
        /*0024*/ 	.byte	0x00, 0xf0, 0x11, 0x00


	//----- nvinfo : EIATTR_KPARAM_INFO
	.align		4
.L_90:
        /*0028*/ 	.byte	0x04, 0x17
        /*002a*/ 	.short	(.L_92 - .L_91)
.L_91:
        /*002c*/ 	.word	0x00000000
        /*0030*/ 	.short	0x0005
        /*0032*/ 	.short	0x0028
        /*0034*/ 	.byte	0x00, 0xf0, 0x11, 0x00


	//----- nvinfo : EIATTR_KPARAM_INFO
	.align		4
.L_92:
        /*0038*/ 	.byte	0x04, 0x17
        /*003a*/ 	.short	(.L_94 - .L_93)
.L_93:
        /*003c*/ 	.word	0x00000000
        /*0040*/ 	.short	0x0004
        /*0042*/ 	.short	0x0020
        /*0044*/ 	.byte	0x00, 0xf5, 0x21, 0x00


	//----- nvinfo : EIATTR_KPARAM_INFO
	.align		4
.L_94:
        /*0048*/ 	.byte	0x04, 0x17
        /*004a*/ 	.short	(.L_96 - .L_95)
.L_95:
        /*004c*/ 	.word	0x00000000
        /*0050*/ 	.short	0x0003
        /*0052*/ 	.short	0x0018
        /*0054*/ 	.byte	0x00, 0xf5, 0x21, 0x00


	//----- nvinfo : EIATTR_KPARAM_INFO
	.align		4
.L_96:
        /*0058*/ 	.byte	0x04, 0x17
        /*005a*/ 	.short	(.L_98 - .L_97)
.L_97:
        /*005c*/ 	.word	0x00000000
        /*0060*/ 	.short	0x0002
        /*0062*/ 	.short	0x0010
        /*0064*/ 	.byte	0x00, 0xf5, 0x21, 0x00


	//----- nvinfo : EIATTR_KPARAM_INFO
	.align		4
.L_98:
        /*0068*/ 	.byte	0x04, 0x17
        /*006a*/ 	.short	(.L_100 - .L_99)
.L_99:
        /*006c*/ 	.word	0x00000000
        /*0070*/ 	.short	0x0001
        /*0072*/ 	.short	0x0008
        /*0074*/ 	.byte	0x00, 0xf5, 0x21, 0x00


	//----- nvinfo : EIATTR_KPARAM_INFO
	.align		4
.L_100:
        /*0078*/ 	.byte	0x04, 0x17
        /*007a*/ 	.short	(.L_102 - .L_101)
.L_101:
        /*007c*/ 	.word	0x00000000
        /*0080*/ 	.short	0x0000
        /*0082*/ 	.short	0x0000
        /*0084*/ 	.byte	0x00, 0xf5, 0x21, 0x00


	//----- nvinfo : EIATTR_SPARSE_MMA_MASK
	.align		4
.L_102:
        /*0088*/ 	.byte	0x03, 0x50
        /*008a*/ 	.short	0x0000


	//----- nvinfo : EIATTR_MAXREG_COUNT
	.align		4
        /*008c*/ 	.byte	0x03, 0x1b
        /*008e*/ 	.short	0x00ff


	//----- nvinfo : EIATTR_NUM_BARRIERS
	.align		4
        /*0090*/ 	.byte	0x02, 0x4c
        /*0092*/ 	.byte	0x01
	.zero		1


	//----- nvinfo : EIATTR_MERCURY_ISA_VERSION
	.align		4
        /*0094*/ 	.byte	0x03, 0x5f
        /*0096*/ 	.short	0x0101


	//----- nvinfo : EIATTR_INT_WARP_WIDE_INSTR_OFFSETS
	.align		4
        /*0098*/ 	.byte	0x04, 0x31
        /*009a*/ 	.short	(.L_104 - .L_103)


	//   ....[0]....
.L_103:
        /*009c*/ 	.word	0x000009e0


	//   ....[1]....
        /*00a0*/ 	.word	0x00000a70


	//   ....[2]....
        /*00a4*/ 	.word	0x00000f20


	//   ....[3]....
        /*00a8*/ 	.word	0x00000fb0


	//   ....[4]....
        /*00ac*/ 	.word	0x00001510


	//   ....[5]....
        /*00b0*/ 	.word	0x000015b0


	//----- nvinfo : EIATTR_VRC_CTA_INIT_COUNT
	.align		4
.L_104:
        /*00b4*/ 	.byte	0x02, 0x4a
	.zero		1
	.zero		1


	//----- nvinfo : EIATTR_EXIT_INSTR_OFFSETS
	.align		4
        /*00b8*/ 	.byte	0x04, 0x1c
        /*00ba*/ 	.short	(.L_106 - .L_105)


	//   ....[0]....
.L_105:
        /*00bc*/ 	.word	0x000001b0


	//   ....[1]....
        /*00c0*/ 	.word	0x00001730


	//----- nvinfo : EIATTR_CRS_STACK_SIZE
	.align		4
.L_106:
        /*00c4*/ 	.byte	0x04, 0x1e
        /*00c6*/ 	.short	(.L_108 - .L_107)
.L_107:
        /*00c8*/ 	.word	0x00000000


	//----- nvinfo : EIATTR_CBANK_PARAM_SIZE
	.align		4
.L_108:
        /*00cc*/ 	.byte	0x03, 0x19
        /*00ce*/ 	.short	0x0034


	//----- nvinfo : EIATTR_PARAM_CBANK
	.align		4
        /*00d0*/ 	.byte	0x04, 0x0a
        /*00d2*/ 	.short	(.L_110 - .L_109)
	.align		4
.L_109:
        /*00d4*/ 	.word	index@(.nv.constant0.detect_clashes)
        /*00d8*/ 	.short	0x0380
        /*00da*/ 	.short	0x0034


	//----- nvinfo : EIATTR_SW_WAR
	.align		4
.L_110:
        /*00dc*/ 	.byte	0x04, 0x36
        /*00de*/ 	.short	(.L_112 - .L_111)
.L_111:
        /*00e0*/ 	.word	0x00000008
.L_112:


//--------------------- .nv.info.assign_grid_cells --------------------------
	.section	.nv.info.assign_grid_cells,"",@"SHT_CUDA_INFO"
	.sectionflags	@""
	.align	4


	//----- nvinfo : EIATTR_CUDA_API_VERSION
	.align		4
        /*0000*/ 	.byte	0x04, 0x37
        /*0002*/ 	.short	(.L_114 - .L_113)
.L_113:
        /*0004*/ 	.word	0x00000082


	//----- nvinfo : EIATTR_KPARAM_INFO
	.align		4
.L_114:
        /*0008*/ 	.byte	0x04, 0x17
        /*000a*/ 	.short	(.L_116 - .L_115)
.L_115:
        /*000c*/ 	.word	0x00000000
        /*0010*/ 	.short	0x000a
        /*0012*/ 	.short	0x0034
        /*0014*/ 	.byte	0x00, 0xf0, 0x11, 0x00


	//----- nvinfo : EIATTR_KPARAM_INFO
	.align		4
.L_116:
        /*0018*/ 	.byte	0x04, 0x17
        /*001a*/ 	.short	(.L_118 - .L_117)
.L_117:
        /*001c*/ 	.word	0x00000000
        /*0020*/ 	.short	0x0009
        /*0022*/ 	.short	0x0030
        /*0024*/ 	.byte	0x00, 0xf0, 0x11, 0x00


	//----- nvinfo : EIATTR_KPARAM_INFO
	.align		4
.L_118:
        /*0028*/ 	.byte	0x04, 0x17
        /*002a*/ 	.short	(.L_120 - .L_119)
.L_119:
        /*002c*/ 	.word	0x00000000
        /*0030*/ 	.short	0x0008
        /*0032*/ 	.short	0x002c
        /*0034*/ 	.byte	0x00, 0xf0, 0x11, 0x00


	//----- nvinfo : EIATTR_KPARAM_INFO
	.align		4
.L_120:
        /*0038*/ 	.byte	0x04, 0x17
        /*003a*/ 	.short	(.L_122 - .L_121)
.L_121:
        /*003c*/ 	.word	0x00000000
        /*0040*/ 	.short	0x0007
        /*0042*/ 	.short	0x0028
        /*0044*/ 	.byte	0x00, 0xf0, 0x11, 0x00


	//----- nvinfo : EIATTR_KPARAM_INFO
	.align		4
.L_122:
        /*0048*/ 	.byte	0x04, 0x17
        /*004a*/ 	.short	(.L_124 - .L_123)
.L_123:
        /*004c*/ 	.word	0x00000000
        /*0050*/ 	.short	0x0006
        /*0052*/ 	.short	0x0024
        /*0054*/ 	.byte	0x00, 0xf0, 0x11, 0x00


	//----- nvinfo : EIATTR_KPARAM_INFO
	.align		4
.L_124:
        /*0058*/ 	.byte	0x04, 0x17
        /*005a*/ 	.short	(.L_126 - .L_125)
.L_125:
        /*005c*/ 	.word	0x00000000
        /*0060*/ 	.short	0x0005
        /*0062*/ 	.short	0x0020
        /*0064*/ 	.byte	0x00, 0xf0, 0x11, 0x00


	//----- nvinfo : EIATTR_KPARAM_INFO
	.align		4
.L_126:
        /*0068*/ 	.byte	0x04, 0x17
        /*006a*/ 	.short	(.L_128 - .L_127)
.L_127:
        /*006c*/ 	.word	0x00000000
        /*0070*/ 	.short	0x0004
        /*0072*/ 	.short	0x001c
        /*0074*/ 	.byte	0x00, 0xf0, 0x11, 0x00


	//----- nvinfo : EIATTR_KPARAM_INFO
	.align		4
.L_128:
        /*0078*/ 	.byte	0x04, 0x17
        /*007a*/ 	.short	(.L_130 - .L_129)
.L_129:
        /*007c*/ 	.word	0x00000000
        /*0080*/ 	.short	0x0003
        /*0082*/ 	.short	0x0018
        /*0084*/ 	.byte	0x00, 0xf0, 0x11, 0x00


	//----- nvinfo : EIATTR_KPARAM_INFO
	.align		4
.L_130:
        /*0088*/ 	.byte	0x04, 0x17
        /*008a*/ 	.short	(.L_132 - .L_131)
.L_131:
        /*008c*/ 	.word	0x00000000
        /*0090*/ 	.short	0x0002
        /*0092*/ 	.short	0x0010
        /*0094*/ 	.byte	0x00, 0xf5, 0x21, 0x00


	//----- nvinfo : EIATTR_KPARAM_INFO
	.align		4
.L_132:
        /*0098*/ 	.byte	0x04, 0x17
        /*009a*/ 	.short	(.L_134 - .L_133)
.L_133:
        /*009c*/ 	.word	0x00000000
        /*00a0*/ 	.short	0x0001
        /*00a2*/ 	.short	0x0008
        /*00a4*/ 	.byte	0x00, 0xf5, 0x21, 0x00


	//----- nvinfo : EIATTR_KPARAM_INFO
	.align		4
.L_134:
        /*00a8*/ 	.byte	0x04, 0x17
        /*00aa*/ 	.short	(.L_136 - .L_135)
.L_135:
        /*00ac*/ 	.word	0x00000000
        /*00b0*/ 	.short	0x0000
        /*00b2*/ 	.short	0x0000
        /*00b4*/ 	.byte	0x00, 0xf5, 0x21, 0x00


	//----- nvinfo : EIATTR_SPARSE_MMA_MASK
	.align		4
.L_136:
        /*00b8*/ 	.byte	0x03, 0x50
        /*00ba*/ 	.short	0x0000


	//----- nvinfo : EIATTR_MAXREG_COUNT
	.align		4
        /*00bc*/ 	.byte	0x03, 0x1b
        /*00be*/ 	.short	0x00ff


	//----- nvinfo : EIATTR_MERCURY_ISA_VERSION
	.align		4
        /*00c0*/ 	.byte	0x03, 0x5f
        /*00c2*/ 	.short	0x0101


	//----- nvinfo : EIATTR_VRC_CTA_INIT_COUNT
	.align		4
        /*00c4*/ 	.byte	0x02, 0x4a
	.zero		1
	.zero		1


	//----- nvinfo : EIATTR_EXIT_INSTR_OFFSETS
	.align		4
        /*00c8*/ 	.byte	0x04, 0x1c
        /*00ca*/ 	.short	(.L_138 - .L_137)


	//   ....[0]....
.L_137:
        /*00cc*/ 	.word	0x00000070


	//   ....[1]....
        /*00d0*/ 	.word	0x00000580


	//----- nvinfo : EIATTR_CRS_STACK_SIZE
	.align		4
.L_138:
        /*00d4*/ 	.byte	0x04, 0x1e
        /*00d6*/ 	.short	(.L_140 - .L_139)
.L_139:
        /*00d8*/ 	.word	0x00000000


	//----- nvinfo : EIATTR_CBANK_PARAM_SIZE
	.align		4
.L_140:
        /*00dc*/ 	.byte	0x03, 0x19
        /*00de*/ 	.short	0x0038


	//----- nvinfo : EIATTR_PARAM_CBANK
	.align		4
        /*00e0*/ 	.byte	0x04, 0x0a
        /*00e2*/ 	.short	(.L_142 - .L_141)
	.align		4
.L_141:
        /*00e4*/ 	.word	index@(.nv.constant0.assign_grid_cells)
        /*00e8*/ 	.short	0x0380
        /*00ea*/ 	.short	0x0038


	//----- nvinfo : EIATTR_SW_WAR
	.align		4
.L_142:
        /*00ec*/ 	.byte	0x04, 0x36
        /*00ee*/ 	.short	(.L_144 - .L_143)
.L_143:
        /*00f0*/ 	.word	0x00000008
.L_144:


//--------------------- .nv.callgraph             --------------------------
	.section	.nv.callgraph,"",@"SHT_CUDA_CALLGRAPH"
	.align	4
	.sectionentsize	8
	.align		4
        /*0000*/ 	.word	0x00000000
	.align		4
        /*0004*/ 	.word	0xffffffff
	.align		4
        /*0008*/ 	.word	0x00000000
	.align		4
        /*000c*/ 	.word	0xfffffffe
	.align		4
        /*0010*/ 	.word	0x00000000
	.align		4
        /*0014*/ 	.word	0xfffffffd
	.align		4
        /*0018*/ 	.word	0x00000000
	.align		4
        /*001c*/ 	.word	0xfffffffc


//--------------------- .nv.constant3             --------------------------
	.section	.nv.constant3,"a",@progbits
	.align	4
.nv.constant3:
	.type		VDW_RADII,@object
	.size		VDW_RADII,(.L_0 - VDW_RADII)
VDW_RADII:
        /*0000*/ 	.byte	0x9a, 0x99, 0x99, 0x3f, 0x9a, 0x99, 0xd9, 0x3f, 0x66, 0x66, 0xc6, 0x3f, 0x5c, 0x8f, 0xc2, 0x3f
        /*0010*/ 	.byte	0x66, 0x66, 0xe6, 0x3f, 0x66, 0x66, 0xe6, 0x3f, 0x9a, 0x99, 0xd9, 0x3f
.L_0:


//--------------------- .text.clash_detection_simple --------------------------
	.section	.text.clash_detection_simple,"ax",@progbits
	.align	128
        .global         clash_detection_simple
        .type           clash_detection_simple,@function
        .size           clash_detection_simple,(.L_x_123 - clash_detection_simple)
        .other          clash_detection_simple,@"STO_CUDA_ENTRY STV_DEFAULT"
clash_detection_simple:
.text.clash_detection_simple:
[----:B------:R-:W-:Y:S01]  /*0000*/  LDC R1, c[0x0][0x37c] ;  /* 0x0000df00ff017b82 */ /* 0x000fe20000000800 */
[----:B------:R-:W0:Y:S07]  /*0010*/  S2R R16, SR_TID.X ;  /* 0x0000000000107919 */ /* 0x000e2e0000002100 */
[----:B------:R-:W1:Y:S01]  /*0020*/  S2UR UR4, SR_CTAID.X ;  /* 0x00000000000479c3 */ /* 0x000e620000002500 */
[----:B------:R-:W1:Y:S01]  /*0030*/  LDCU UR5, c[0x0][0x360] ;  /* 0x00006c00ff0577ac */ /* 0x000e620008000800 */
[----:B------:R-:W2:Y:S01]  /*0040*/  LDCU UR8, c[0x0][0x3b0] ;  /* 0x00007600ff0877ac */ /* 0x000ea20008000800 */
[----:B-1----:R-:W-:-:S06]  /*0050*/  UIMAD UR4, UR4, UR5, URZ ;  /* 0x00000005040472a4 */ /* 0x002fcc000f8e02ff */
[----:B0-----:R-:W-:-:S05]  /*0060*/  VIADD R18, R16, UR4 ;  /* 0x0000000410127c36 */ /* 0x001fca0008000000 */
[----:B--2---:R-:W-:-:S13]  /*0070*/  ISETP.GE.AND P0, PT, R18, UR8, PT ;  /* 0x0000000812007c0c */ /* 0x004fda000bf06270 */
[----:B------:R-:W-:Y:S05]  /*0080*/  @P0 EXIT ;  /* 0x000000000000094d */ /* 0x000fea0003800000 */
[----:B------:R-:W-:Y:S01]  /*0090*/  VIADD R14, R18, 0x1 ;  /* 0x00000001120e7836 */ /* 0x000fe20000000000 */
[----:B------:R-:W0:Y:S01]  /*00a0*/  LDCU.64 UR6, c[0x0][0x358] ;  /* 0x00006b00ff0677ac */ /* 0x000e220008000a00 */
[----:B------:R-:W-:Y:S01]  /*00b0*/  BSSY.RECONVERGENT B0, `(.L_x_0) ;  /* 0x000011d000007945 */ /* 0x000fe20003800200 */
[----:B------:R-:W-:Y:S02]  /*00c0*/  HFMA2 R20, -RZ, RZ, 0, 0 ;  /* 0x00000000ff147431 */ /* 0x000fe400000001ff */
[----:B------:R-:W-:Y:S01]  /*00d0*/  IMAD.MOV.U32 R17, RZ, RZ, RZ ;  /* 0x000000ffff117224 */ /* 0x000fe200078e00ff */
[----:B------:R-:W-:Y:S01]  /*00e0*/  ISETP.GE.AND P0, PT, R14, UR8, PT ;  /* 0x000000080e007c0c */ /* 0x000fe2000bf06270 */
[----:B------:R-:W-:-:S12]  /*00f0*/  IMAD.MOV.U32 R0, RZ, RZ, RZ ;  /* 0x000000ffff007224 */ /* 0x000fd800078e00ff */
[----:B0-----:R-:W-:Y:S05]  /*0100*/  @P0 BRA `(.L_x_1) ;  /* 0x00000010005c0947 */ /* 0x001fea0003800000 */
[----:B------:R-:W0:Y:S08]  /*0110*/  LDC.64 R4, c[0x0][0x388] ;  /* 0x0000e200ff047b82 */ /* 0x000e300000000a00 */
[----:B------:R-:W1:Y:S08]  /*0120*/  LDC.64 R6, c[0x0][0x390] ;  /* 0x0000e400ff067b82 */ /* 0x000e700000000a00 */
[----:B------:R-:W2:Y:S01]  /*0130*/  LDC.64 R2, c[0x0][0x380] ;  /* 0x0000e000ff027b82 */ /* 0x000ea20000000a00 */
[----:B0-----:R-:W-:-:S07]  /*0140*/  IMAD.WIDE R4, R18, 0x4, R4 ;  /* 0x0000000412047825 */ /* 0x001fce00078e0204 */
[----:B------:R-:W0:Y:S01]  /*0150*/  LDC R15, c[0x0][0x3b4] ;  /* 0x0000ed00ff0f7b82 */ /* 0x000e220000000800 */
[----:B------:R-:W3:Y:S01]  /*0160*/  LDG.E.CONSTANT R4, desc[UR6][R4.64] ;  /* 0x0000000604047981 */ /* 0x000ee2000c1e9900 */
[----:B-1----:R-:W-:-:S05]  /*0170*/  IMAD.WIDE R6, R18, 0x4, R6 ;  /* 0x0000000412067825 */ /* 0x002fca00078e0206 */
[----:B------:R-:W4:Y:S01]  /*0180*/  LDG.E.CONSTANT R8, desc[UR6][R6.64] ;  /* 0x0000000606087981 */ /* 0x000f22000c1e9900 */
[----:B------:R-:W-:-:S04]  /*0190*/  IMAD R21, R18, 0x3, RZ ;  /* 0x0000000312157824 */ /* 0x000fc800078e02ff */
[----:B--2---:R-:W-:-:S05]  /*01a0*/  IMAD.WIDE R2, R21, 0x4, R2 ;  /* 0x0000000415027825 */ /* 0x004fca00078e0202 */
[----:B------:R1:W5:Y:S04]  /*01b0*/  LDG.E.CONSTANT R9, desc[UR6][R2.64] ;  /* 0x0000000602097981 */ /* 0x000368000c1e9900 */
[----:B------:R1:W5:Y:S04]  /*01c0*/  LDG.E.CONSTANT R10, desc[UR6][R2.64+0x4] ;  /* 0x00000406020a7981 */ /* 0x000368000c1e9900 */
[----:B------:R1:W5:Y:S01]  /*01d0*/  LDG.E.CONSTANT R11, desc[UR6][R2.64+0x8] ;  /* 0x00000806020b7981 */ /* 0x000362000c1e9900 */
[----:B------:R-:W-:Y:S01]  /*01e0*/  UIADD3 UR5, UPT, UPT, UR8, -0x2, URZ ;  /* 0xfffffffe08057890 */ /* 0x000fe2000fffe0ff */
[----:B------:R-:W-:Y:S01]  /*01f0*/  LOP3.LUT R19, RZ, UR4, RZ, 0x33, !PT ;  /* 0x00000004ff137c12 */ /* 0x000fe2000f8e33ff */
[----:B------:R-:W-:Y:S01]  /*0200*/  BSSY.RECONVERGENT B2, `(.L_x_2) ;  /* 0x00000b7000027945 */ /* 0x000fe20003800200 */
[----:B------:R-:W-:-:S02]  /*0210*/  IMAD.MOV.U32 R17, RZ, RZ, RZ ;  /* 0x000000ffff117224 */ /* 0x000fc400078e00ff */
[----:B0-----:R-:W-:Y:S01]  /*0220*/  FADD R15, -R15, 1 ;  /* 0x3f8000000f0f7421 */ /* 0x001fe20000000100 */
[----:B------:R-:W-:Y:S01]  /*0230*/  IADD3 R19, PT, PT, -R16, UR8, R19 ;  /* 0x0000000810137c10 */ /* 0x000fe2000fffe113 */
[----:B------:R-:W-:Y:S01]  /*0240*/  IMAD.MOV.U32 R20, RZ, RZ, RZ ;  /* 0x000000ffff147224 */ /* 0x000fe200078e00ff */
[----:B------:R-:W-:Y:S02]  /*0250*/  ISETP.NE.AND P0, PT, R18, UR5, PT ;  /* 0x0000000512007c0c */ /* 0x000fe4000bf05270 */
[----:B---3--:R-:W-:-:S04]  /*0260*/  VIMNMX R0, PT, PT, R4, 0x6, PT ;  /* 0x0000000604007848 */ /* 0x008fc80003fe0100 */
[----:B------:R-:W-:Y:S01]  /*0270*/  SHF.L.U32 R0, R0, 0x2, RZ ;  /* 0x0000000200007819 */ /* 0x000fe200000006ff */
[----:B----4-:R-:W-:-:S03]  /*0280*/  IMAD.HI R13, R8, 0x68db8bad, RZ ;  /* 0x68db8bad080d7827 */ /* 0x010fc600078e02ff */
[----:B------:R1:W0:Y:S02]  /*0290*/  LDC R12, c[0x3][R0] ;  /* 0x00c00000000c7b82 */ /* 0x0002240000000800 */
[----:B------:R-:W-:-:S04]  /*02a0*/  SHF.R.U32.HI R4, RZ, 0x1f, R13 ;  /* 0x0000001fff047819 */ /* 0x000fc8000001160d */
[----:B------:R-:W-:Y:S01]  /*02b0*/  LEA.HI.SX32 R13, R13, R4, 0x14 ;  /* 0x000000040d0d7211 */ /* 0x000fe200078fa2ff */
[----:B------:R-:W-:Y:S01]  /*02c0*/  IMAD.MOV.U32 R4, RZ, RZ, R14 ;  /* 0x000000ffff047224 */ /* 0x000fe200078e000e */
[----:B------:R-:W-:-:S03]  /*02d0*/  MOV R14, RZ ;  /* 0x000000ff000e7202 */ /* 0x000fc60000000f00 */
[----:B------:R-:W-:Y:S01]  /*02e0*/  IMAD R16, R13, -0x2710, R8 ;  /* 0xffffd8f00d107824 */ /* 0x000fe200078e0208 */
[----:B-1----:R-:W-:Y:S06]  /*02f0*/  @!P0 BRA `(.L_x_3) ;  /* 0x00000008009c8947 */ /* 0x002fec0003800000 */
[----:B------:R-:W-:Y:S01]  /*0300*/  LOP3.LUT R22, R19, 0xfffffffe, RZ, 0xc0, !PT ;  /* 0xfffffffe13167812 */ /* 0x000fe200078ec0ff */
[----:B------:R-:W-:Y:S01]  /*0310*/  BSSY.RECONVERGENT B1, `(.L_x_4) ;  /* 0x00000a4000017945 */ /* 0x000fe20003800200 */
[----:B------:R-:W-:Y:S01]  /*0320*/  IMAD R23, R18, 0x3, RZ ;  /* 0x0000000312177824 */ /* 0x000fe200078e02ff */
[----:B------:R-:W-:Y:S01]  /*0330*/  MOV R14, RZ ;  /* 0x000000ff000e7202 */ /* 0x000fe20000000f00 */
[----:B------:R-:W-:Y:S02]  /*0340*/  IMAD.MOV.U32 R17, RZ, RZ, RZ ;  /* 0x000000ffff117224 */ /* 0x000fe400078e00ff */
[----:B------:R-:W-:-:S07]  /*0350*/  IMAD.MOV R22, RZ, RZ, -R22 ;  /* 0x000000ffff167224 */ /* 0x000fce00078e0a16 */
.L_x_21:
[----:B------:R-:W1:Y:S01]  /*0360*/  LDC.64 R4, c[0x0][0x390] ;  /* 0x0000e400ff047b82 */ /* 0x000e620000000a00 */
[----:B------:R-:W-:-:S07]  /*0370*/  VIADD R3, R18, 0x1 ;  /* 0x0000000112037836 */ /* 0x000fce0000000000 */
[----:B------:R-:W2:Y:S01]  /*0380*/  LDC.64 R6, c[0x0][0x388] ;  /* 0x0000e200ff067b82 */ /* 0x000ea20000000a00 */
[----:B-1----:R-:W-:-:S05]  /*0390*/  IMAD.WIDE R4, R3, 0x4, R4 ;  /* 0x0000000403047825 */ /* 0x002fca00078e0204 */
[----:B------:R-:W3:Y:S01]  /*03a0*/  LDG.E.CONSTANT R25, desc[UR6][R4.64] ;  /* 0x0000000604197981 */ /* 0x000ee2000c1e9900 */
[----:B------:R-:W-:Y:S01]  /*03b0*/  IADD3 R22, PT, PT, R22, 0x2, RZ ;  /* 0x0000000216167810 */ /* 0x000fe20007ffe0ff */
[----:B------:R-:W-:Y:S01]  /*03c0*/  BSSY.RECONVERGENT B3, `(.L_x_5) ;  /* 0x000004c000037945 */ /* 0x000fe20003800200 */
[----:B--2---:R-:W-:Y:S02]  /*03d0*/  IMAD.WIDE R6, R3, 0x4, R6 ;  /* 0x0000000403067825 */ /* 0x004fe400078e0206 */
[----:B------:R-:W-:Y:S02]  /*03e0*/  ISETP.NE.AND P2, PT, R22, RZ, PT ;  /* 0x000000ff1600720c */ /* 0x000fe40003f45270 */
[----:B---3--:R-:W-:-:S13]  /*03f0*/  ISETP.NE.AND P0, PT, R8, R25, PT ;  /* 0x000000190800720c */ /* 0x008fda0003f05270 */
[----:B------:R-:W-:Y:S05]  /*0400*/  @!P0 BRA `(.L_x_6) ;  /* 0x00000004001c8947 */ /* 0x000fea0003800000 */
[----:B------:R-:W-:Y:S01]  /*0410*/  IMAD.HI R0, R25, 0x68db8bad, RZ ;  /* 0x68db8bad19007827 */ /* 0x000fe200078e02ff */
[----:B------:R-:W-:Y:S04]  /*0420*/  BSSY.RELIABLE B4, `(.L_x_7) ;  /* 0x000000b000047945 */ /* 0x000fe80003800100 */
[----:B------:R-:W-:-:S04]  /*0430*/  SHF.R.U32.HI R3, RZ, 0x1f, R0 ;  /* 0x0000001fff037819 */ /* 0x000fc80000011600 */
[----:B------:R-:W-:-:S04]  /*0440*/  LEA.HI.SX32 R0, R0, R3, 0x14 ;  /* 0x0000000300007211 */ /* 0x000fc800078fa2ff */
[----:B------:R-:W-:-:S13]  /*0450*/  ISETP.NE.AND P0, PT, R13, R0, PT ;  /* 0x000000000d00720c */ /* 0x000fda0003f05270 */
[----:B------:R-:W-:Y:S05]  /*0460*/  @P0 BRA `(.L_x_8) ;  /* 0x0000000000180947 */ /* 0x000fea0003800000 */
[----:B------:R-:W-:-:S04]  /*0470*/  IMAD R3, R0, 0x2710, -R25 ;  /* 0x0000271000037824 */ /* 0x000fc800078e0a19 */
[----:B------:R-:W-:-:S05]  /*0480*/  IMAD.IADD R3, R16, 0x1, R3 ;  /* 0x0000000110037824 */ /* 0x000fca00078e0203 */
[----:B------:R-:W-:-:S04]  /*0490*/  IABS R0, R3 ;  /* 0x0000000300007213 */ /* 0x000fc80000000000 */
[----:B------:R-:W-:-:S13]  /*04a0*/  ISETP.GE.U32.AND P0, PT, R0, 0x2, PT ;  /* 0x000000020000780c */ /* 0x000fda0003f06070 */
[----:B------:R-:W-:Y:S05]  /*04b0*/  @!P0 BREAK.RELIABLE B4 ;  /* 0x0000000000048942 */ /* 0x000fea0003800100 */
[----:B------:R-:W-:Y:S05]  /*04c0*/  @!P0 BRA `(.L_x_6) ;  /* 0x0000000000ec8947 */ /* 0x000fea0003800000 */
.L_x_8:
[----:B------:R-:W-:Y:S05]  /*04d0*/  BSYNC.RELIABLE B4 ;  /* 0x0000000000047941 */ /* 0x000fea0003800100 */
.L_x_7:
[----:B------:R-:W1:Y:S01]  /*04e0*/  LDC.64 R2, c[0x0][0x380] ;  /* 0x0000e000ff027b82 */ /* 0x000e620000000a00 */
[----:B------:R-:W-:-:S04]  /*04f0*/  VIADD R25, R23, 0x3 ;  /* 0x0000000317197836 */ /* 0x000fc80000000000 */
[----:B-1----:R-:W-:-:S05]  /*0500*/  IMAD.WIDE R2, R25, 0x4, R2 ;  /* 0x0000000419027825 */ /* 0x002fca00078e0202 */
[----:B------:R-:W2:Y:S04]  /*0510*/  LDG.E.CONSTANT R25, desc[UR6][R2.64+0x4] ;  /* 0x0000040602197981 */ /* 0x000ea8000c1e9900 */
[----:B------:R-:W3:Y:S04]  /*0520*/  LDG.E.CONSTANT R0, desc[UR6][R2.64] ;  /* 0x0000000602007981 */ /* 0x000ee8000c1e9900 */
[----:B------:R-:W4:Y:S01]  /*0530*/  LDG.E.CONSTANT R24, desc[UR6][R2.64+0x8] ;  /* 0x0000080602187981 */ /* 0x000f22000c1e9900 */
[----:B--2--5:R-:W-:Y:S01]  /*0540*/  FADD R25, R10, -R25 ;  /* 0x800000190a197221 */ /* 0x024fe20000000000 */
[----:B---3--:R-:W-:-:S03]  /*0550*/  FADD R0, R9, -R0 ;  /* 0x8000000009007221 */ /* 0x008fc60000000000 */
[----:B------:R-:W-:Y:S01]  /*0560*/  FMUL R25, R25, R25 ;  /* 0x0000001919197220 */ /* 0x000fe20000400000 */
[----:B----4-:R-:W-:-:S03]  /*0570*/  FADD R24, R11, -R24 ;  /* 0x800000180b187221 */ /* 0x010fc60000000000 */
[----:B------:R-:W-:-:S04]  /*0580*/  FFMA R25, R0, R0, R25 ;  /* 0x0000000000197223 */ /* 0x000fc80000000019 */
[----:B------:R-:W-:-:S05]  /*0590*/  FFMA R25, R24, R24, R25 ;  /* 0x0000001818197223 */ /* 0x000fca0000000019 */
[----:B------:R-:W-:-:S13]  /*05a0*/  FSETP.GT.AND P0, PT, R25, 25, PT ;  /* 0x41c800001900780b */ /* 0x000fda0003f04000 */
[----:B------:R-:W-:Y:S05]  /*05b0*/  @P0 BRA `(.L_x_6) ;  /* 0x0000000000b00947 */ /* 0x000fea0003800000 */
[----:B------:R-:W-:Y:S01]  /*05c0*/  IADD3 R0, PT, PT, R25, -0xd000000, RZ ;  /* 0xf300000019007810 */ /* 0x000fe20007ffe0ff */
[----:B------:R1:W2:Y:S01]  /*05d0*/  MUFU.RSQ R2, R25 ;  /* 0x0000001900027308 */ /* 0x0002a20000001400 */
[----:B------:R-:W-:Y:S02]  /*05e0*/  BSSY.RECONVERGENT B4, `(.L_x_9) ;  /* 0x000000b000047945 */ /* 0x000fe40003800200 */
[----:B------:R-:W-:-:S13]  /*05f0*/  ISETP.GT.U32.AND P0, PT, R0, 0x727fffff, PT ;  /* 0x727fffff0000780c */ /* 0x000fda0003f04070 */
[----:B-1----:R-:W-:Y:S05]  /*0600*/  @!P0 BRA `(.L_x_10) ;  /* 0x0000000000108947 */ /* 0x002fea0003800000 */
[----:B------:R-:W-:Y:S01]  /*0610*/  IMAD.MOV.U32 R0, RZ, RZ, R25 ;  /* 0x000000ffff007224 */ /* 0x000fe200078e0019 */
[----:B------:R-:W-:-:S07]  /*0620*/  MOV R27, 0x640 ;  /* 0x00000640001b7802 */ /* 0x000fce0000000f00 */
[----:B0-2---:R-:W-:Y:S05]  /*0630*/  CALL.REL.NOINC `($__internal_0_$__cuda_sm20_sqrt_rn_f32_slowpath) ;  /* 0x0000000c009c7944 */ /* 0x005fea0003c00000 */
[----:B------:R-:W-:Y:S05]  /*0640*/  BRA `(.L_x_11) ;  /* 0x0000000000107947 */ /* 0x000fea0003800000 */
.L_x_10:
[----:B--2---:R-:W-:Y:S01]  /*0650*/  FMUL.FTZ R0, R25, R2 ;  /* 0x0000000219007220 */ /* 0x004fe20000410000 */
[----:B------:R-:W-:-:S03]  /*0660*/  FMUL.FTZ R2, R2, 0.5 ;  /* 0x3f00000002027820 */ /* 0x000fc60000410000 */
[----:B------:R-:W-:-:S04]  /*0670*/  FFMA R3, -R0, R0, R25 ;  /* 0x0000000000037223 */ /* 0x000fc80000000119 */
[----:B------:R-:W-:-:S07]  /*0680*/  FFMA R0, R3, R2, R0 ;  /* 0x0000000203007223 */ /* 0x000fce0000000000 */
.L_x_11:
[----:B------:R-:W-:Y:S05]  /*0690*/  BSYNC.RECONVERGENT B4 ;  /* 0x0000000000047941 */ /* 0x000fea0003800200 */
.L_x_9:
[----:B------:R-:W2:Y:S02]  /*06a0*/  LDG.E.CONSTANT R2, desc[UR6][R6.64] ;  /* 0x0000000606027981 */ /* 0x000ea4000c1e9900 */
[----:B--2---:R-:W-:-:S05]  /*06b0*/  VIMNMX R2, PT, PT, R2, 0x6, PT ;  /* 0x0000000602027848 */ /* 0x004fca0003fe0100 */
[----:B------:R-:W-:-:S04]  /*06c0*/  IMAD.SHL.U32 R2, R2, 0x4, RZ ;  /* 0x0000000402027824 */ /* 0x000fc800078e00ff */
[----:B------:R-:W0:Y:S02]  /*06d0*/  LDC R3, c[0x3][R2] ;  /* 0x00c0000002037b82 */ /* 0x000e240000000800 */
[----:B0-----:R-:W-:-:S04]  /*06e0*/  FADD R25, R12, R3 ;  /* 0x000000030c197221 */ /* 0x001fc80000000000 */
[----:B------:R-:W-:-:S05]  /*06f0*/  FMUL R3, R15, R25 ;  /* 0x000000190f037220 */ /* 0x000fca0000400000 */
[----:B------:R-:W-:-:S13]  /*0700*/  FSETP.GEU.AND P0, PT, R0, R3, PT ;  /* 0x000000030000720b */ /* 0x000fda0003f0e000 */
[----:B------:R-:W-:Y:S05]  /*0710*/  @P0 BRA `(.L_x_6) ;  /* 0x0000000000580947 */ /* 0x000fea0003800000 */
[----:B------:R-:W0:Y:S01]  /*0720*/  MUFU.RCP R2, R25 ;  /* 0x0000001900027308 */ /* 0x000e220000001000 */
[C---:B------:R-:W-:Y:S01]  /*0730*/  FADD R0, R25.reuse, -R0 ;  /* 0x8000000019007221 */ /* 0x040fe20000000000 */
[----:B------:R-:W-:Y:S06]  /*0740*/  BSSY.RECONVERGENT B4, `(.L_x_12) ;  /* 0x000000c000047945 */ /* 0x000fec0003800200 */
[----:B------:R-:W1:Y:S01]  /*0750*/  FCHK P0, R0, R25 ;  /* 0x0000001900007302 */ /* 0x000e620000000000 */
[----:B0-----:R-:W-:-:S04]  /*0760*/  FFMA R3, -R25, R2, 1 ;  /* 0x3f80000019037423 */ /* 0x001fc80000000102 */
[----:B------:R-:W-:-:S04]  /*0770*/  FFMA R3, R2, R3, R2 ;  /* 0x0000000302037223 */ /* 0x000fc80000000002 */
[----:B------:R-:W-:-:S04]  /*0780*/  FFMA R2, R0, R3, RZ ;  /* 0x0000000300027223 */ /* 0x000fc800000000ff */
[----:B------:R-:W-:-:S04]  /*0790*/  FFMA R24, -R25, R2, R0 ;  /* 0x0000000219187223 */ /* 0x000fc80000000100 */
[----:B------:R-:W-:Y:S01]  /*07a0*/  FFMA R3, R3, R24, R2 ;  /* 0x0000001803037223 */ /* 0x000fe20000000002 */
[----:B-1----:R-:W-:Y:S06]  /*07b0*/  @!P0 BRA `(.L_x_13) ;  /* 0x0000000000108947 */ /* 0x002fec0003800000 */
[----:B------:R-:W-:Y:S02]  /*07c0*/  MOV R3, R25 ;  /* 0x0000001900037202 */ /* 0x000fe40000000f00 */
[----:B------:R-:W-:-:S07]  /*07d0*/  MOV R2, 0x7f0 ;  /* 0x000007f000027802 */ /* 0x000fce0000000f00 */
[----:B------:R-:W-:Y:S05]  /*07e0*/  CALL.REL.NOINC `($__internal_1_$__cuda_sm3x_div_rn_noftz_f32_slowpath) ;  /* 0x0000000c008c7944 */ /* 0x000fea0003c00000 */
[----:B------:R-:W-:-:S07]  /*07f0*/  IMAD.MOV.U32 R3, RZ, RZ, R0 ;  /* 0x000000ffff037224 */ /* 0x000fce00078e0000 */
.L_x_13:
[----:B------:R-:W-:Y:S05]  /*0800*/  BSYNC.RECONVERGENT B4 ;  /* 0x0000000000047941 */ /* 0x000fea0003800200 */
.L_x_12:
[----:B------:R-:W-:Y:S01]  /*0810*/  FSETP.GT.AND P0, PT, R3, 0.5, PT ;  /* 0x3f0000000300780b */ /* 0x000fe20003f04000 */
[----:B------:R-:W-:Y:S01]  /*0820*/  VIADD R0, R17, 0x1 ;  /* 0x0000000111007836 */ /* 0x000fe20000000000 */
[----:B------:R-:W-:Y:S01]  /*0830*/  FSETP.GT.AND P1, PT, R3, R14, PT ;  /* 0x0000000e0300720b */ /* 0x000fe20003f24000 */
[----:B------:R-:W-:-:S03]  /*0840*/  VIADD R20, R20, 0x1 ;  /* 0x0000000114147836 */ /* 0x000fc60000000000 */
[----:B------:R-:W-:-:S07]  /*0850*/  FSEL R14, R3, R14, P1 ;  /* 0x0000000e030e7208 */ /* 0x000fce0000800000 */
[----:B------:R-:W-:-:S05]  /*0860*/  @!P0 IADD3 R0, PT, PT, R17, RZ, RZ ;  /* 0x000000ff11008210 */ /* 0x000fca0007ffe0ff */
[----:B------:R-:W-:-:S07]  /*0870*/  IMAD.MOV.U32 R17, RZ, RZ, R0 ;  /* 0x000000ffff117224 */ /* 0x000fce00078e0000 */
.L_x_6:
[----:B------:R-:W-:Y:S05]  /*0880*/  BSYNC.RECONVERGENT B3 ;  /* 0x0000000000037941 */ /* 0x000fea0003800200 */
.L_x_5:
[----:B------:R-:W2:Y:S01]  /*0890*/  LDG.E.CONSTANT R5, desc[UR6][R4.64+0x4] ;  /* 0x0000040604057981 */ /* 0x000ea2000c1e9900 */
[----:B------:R-:W-:Y:S01]  /*08a0*/  BSSY.RECONVERGENT B3, `(.L_x_14) ;  /* 0x0000046000037945 */ /* 0x000fe20003800200 */
[----:B--2---:R-:W-:-:S13]  /*08b0*/  ISETP.NE.AND P0, PT, R8, R5, PT ;  /* 0x000000050800720c */ /* 0x004fda0003f05270 */
[----:B------:R-:W-:Y:S05]  /*08c0*/  @!P0 BRA `(.L_x_15) ;  /* 0x00000004000c8947 */ /* 0x000fea0003800000 */
[----:B------:R-:W-:-:S05]  /*08d0*/  IMAD.HI R0, R5, 0x68db8bad, RZ ;  /* 0x68db8bad05007827 */ /* 0x000fca00078e02ff */
[----:B------:R-:W-:-:S04]  /*08e0*/  SHF.R.U32.HI R3, RZ, 0x1f, R0 ;  /* 0x0000001fff037819 */ /* 0x000fc80000011600 */
[----:B------:R-:W-:-:S04]  /*08f0*/  LEA.HI.SX32 R0, R0, R3, 0x14 ;  /* 0x0000000300007211 */ /* 0x000fc800078fa2ff */
[----:B------:R-:W-:Y:S01]  /*0900*/  ISETP.EQ.AND P1, PT, R13, R0, PT ;  /* 0x000000000d00720c */ /* 0x000fe20003f22270 */
[----:B------:R-:W-:-:S05]  /*0910*/  IMAD R3, R0, 0x2710, -R5 ;  /* 0x0000271000037824 */ /* 0x000fca00078e0a05 */
[----:B------:R-:W-:-:S04]  /*0920*/  IADD3 R3, PT, PT, R16, R3, RZ ;  /* 0x0000000310037210 */ /* 0x000fc80007ffe0ff */
[----:B------:R-:W-:-:S04]  /*0930*/  IABS R2, R3 ;  /* 0x0000000300027213 */ /* 0x000fc80000000000 */
[----:B------:R-:W-:-:S13]  /*0940*/  ISETP.GE.U32.AND P0, PT, R2, 0x2, PT ;  /* 0x000000020200780c */ /* 0x000fda0003f06070 */
[----:B------:R-:W-:Y:S05]  /*0950*/  @!P0 BRA P1, `(.L_x_15) ;  /* 0x0000000000e88947 */ /* 0x000fea0000800000 */
        /* <DEDUP_REMOVED lines=14> */
[----:B------:R-:W-:Y:S01]  /*0a40*/  VIADD R0, R5, 0xf3000000 ;  /* 0xf300000005007836 */ /* 0x000fe20000000000 */
[----:B------:R1:W2:Y:S01]  /*0a50*/  MUFU.RSQ R2, R5 ;  /* 0x0000000500027308 */ /* 0x0002a20000001400 */
[----:B------:R-:W-:Y:S03]  /*0a60*/  BSSY.RECONVERGENT B4, `(.L_x_16) ;  /* 0x000000b000047945 */ /* 0x000fe60003800200 */
[----:B------:R-:W-:-:S13]  /*0a70*/  ISETP.GT.U32.AND P0, PT, R0, 0x727fffff, PT ;  /* 0x727fffff0000780c */ /* 0x000fda0003f04070 */
[----:B-12---:R-:W-:Y:S05]  /*0a80*/  @!P0 BRA `(.L_x_17) ;  /* 0x0000000000108947 */ /* 0x006fea0003800000 */
[----:B------:R-:W-:Y:S02]  /*0a90*/  MOV R0, R5 ;  /* 0x0000000500007202 */ /* 0x000fe40000000f00 */
[----:B------:R-:W-:-:S07]  /*0aa0*/  MOV R27, 0xac0 ;  /* 0x00000ac0001b7802 */ /* 0x000fce0000000f00 */
[----:B0-----:R-:W-:Y:S05]  /*0ab0*/  CALL.REL.NOINC `($__internal_0_$__cuda_sm20_sqrt_rn_f32_slowpath) ;  /* 0x00000008007c7944 */ /* 0x001fea0003c00000 */
[----:B------:R-:W-:Y:S05]  /*0ac0*/  BRA `(.L_x_18) ;  /* 0x0000000000107947 */ /* 0x000fea0003800000 */
.L_x_17:
[----:B------:R-:W-:Y:S01]  /*0ad0*/  FMUL.FTZ R0, R5, R2 ;  /* 0x0000000205007220 */ /* 0x000fe20000410000 */
[----:B------:R-:W-:-:S03]  /*0ae0*/  FMUL.FTZ R2, R2, 0.5 ;  /* 0x3f00000002027820 */ /* 0x000fc60000410000 */
[----:B------:R-:W-:-:S04]  /*0af0*/  FFMA R3, -R0, R0, R5 ;  /* 0x0000000000037223 */ /* 0x000fc80000000105 */
[----:B------:R-:W-:-:S07]  /*0b00*/  FFMA R0, R3, R2, R0 ;  /* 0x0000000203007223 */ /* 0x000fce0000000000 */
.L_x_18:
[----:B------:R-:W-:Y:S05]  /*0b10*/  BSYNC.RECONVERGENT B4 ;  /* 0x0000000000047941 */ /* 0x000fea0003800200 */
.L_x_16:
        /* <DEDUP_REMOVED lines=18> */
[----:B------:R-:W-:Y:S01]  /*0c40*/  IMAD.MOV.U32 R3, RZ, RZ, R5 ;  /* 0x000000ffff037224 */ /* 0x000fe200078e0005 */
[----:B------:R-:W-:-:S07]  /*0c50*/  MOV R2, 0xc70 ;  /* 0x00000c7000027802 */ /* 0x000fce0000000f00 */
[----:B------:R-:W-:Y:S05]  /*0c60*/  CALL.REL.NOINC `($__internal_1_$__cuda_sm3x_div_rn_noftz_f32_slowpath) ;  /* 0x00000008006c7944 */ /* 0x000fea0003c00000 */
[----:B------:R-:W-:-:S07]  /*0c70*/  MOV R3, R0 ;  /* 0x0000000000037202 */ /* 0x000fce0000000f00 */
.L_x_20:
[----:B------:R-:W-:Y:S05]  /*0c80*/  BSYNC.RECONVERGENT B4 ;  /* 0x0000000000047941 */ /* 0x000fea0003800200 */
.L_x_19:
[----:B------:R-:W-:Y:S01]  /*0c90*/  FSETP.GT.AND P0, PT, R3, 0.5, PT ;  /* 0x3f0000000300780b */ /* 0x000fe20003f04000 */
[----:B------:R-:W-:Y:S01]  /*0ca0*/  VIADD R0, R17, 0x1 ;  /* 0x0000000111007836 */ /* 0x000fe20000000000 */
[CC--:B------:R-:W-:Y:S02]  /*0cb0*/  FSETP.GT.AND P1, PT, R3.reuse, R14.reuse, PT ;  /* 0x0000000e0300720b */ /* 0x0c0fe40003f24000 */
[----:B------:R-:W-:Y:S02]  /*0cc0*/  IADD3 R20, PT, PT, R20, 0x1, RZ ;  /* 0x0000000114147810 */ /* 0x000fe40007ffe0ff */
[----:B------:R-:W-:-:S07]  /*0cd0*/  FSEL R14, R3, R14, P1 ;  /* 0x0000000e030e7208 */ /* 0x000fce0000800000 */
[----:B------:R-:W-:-:S04]  /*0ce0*/  @!P0 IMAD.MOV R0, RZ, RZ, R17 ;  /* 0x000000ffff008224 */ /* 0x000fc800078e0211 */
[----:B------:R-:W-:-:S07]  /*0cf0*/  IMAD.MOV.U32 R17, RZ, RZ, R0 ;  /* 0x000000ffff117224 */ /* 0x000fce00078e0000 */
.L_x_15:
[----:B------:R-:W-:Y:S05]  /*0d00*/  BSYNC.RECONVERGENT B3 ;  /* 0x0000000000037941 */ /* 0x000fea0003800200 */
.L_x_14:
[----:B------:R-:W-:Y:S01]  /*0d10*/  VIADD R21, R21, 0x6 ;  /* 0x0000000615157836 */ /* 0x000fe20000000000 */
[----:B------:R-:W-:Y:S01]  /*0d20*/  IADD3 R18, PT, PT, R18, 0x2, RZ ;  /* 0x0000000212127810 */ /* 0x000fe20007ffe0ff */
[----:B------:R-:W-:Y:S01]  /*0d30*/  VIADD R23, R23, 0x6 ;  /* 0x0000000617177836 */ /* 0x000fe20000000000 */
[----:B------:R-:W-:Y:S06]  /*0d40*/  @P2 BRA `(.L_x_21) ;  /* 0xfffffff400842947 */ /* 0x000fec000383ffff */
[----:B------:R-:W-:Y:S05]  /*0d50*/  BSYNC.RECONVERGENT B1 ;  /* 0x0000000000017941 */ /* 0x000fea0003800200 */
.L_x_4:
[----:B------:R-:W-:-:S07]  /*0d60*/  IADD3 R4, PT, PT, R18, 0x1, RZ ;  /* 0x0000000112047810 */ /* 0x000fce0007ffe0ff */
.L_x_3:
[----:B------:R-:W-:Y:S05]  /*0d70*/  BSYNC.RECONVERGENT B2 ;  /* 0x0000000000027941 */ /* 0x000fea0003800200 */
.L_x_2:
[----:B------:R-:W-:Y:S01]  /*0d80*/  LOP3.LUT R19, R19, 0x1, RZ, 0xc0, !PT ;  /* 0x0000000113137812 */ /* 0x000fe200078ec0ff */
[----:B------:R-:W-:Y:S03]  /*0d90*/  BSSY.RECONVERGENT B1, `(.L_x_22) ;  /* 0x000004d000017945 */ /* 0x000fe60003800200 */
[----:B------:R-:W-:-:S13]  /*0da0*/  ISETP.NE.U32.AND P0, PT, R19, 0x1, PT ;  /* 0x000000011300780c */ /* 0x000fda0003f05070 */
[----:B------:R-:W-:Y:S05]  /*0db0*/  @P0 BRA `(.L_x_23) ;  /* 0x0000000400280947 */ /* 0x000fea0003800000 */
[----:B------:R-:W1:Y:S02]  /*0dc0*/  LDC.64 R2, c[0x0][0x390] ;  /* 0x0000e400ff027b82 */ /* 0x000e640000000a00 */
[----:B-1----:R-:W-:-:S05]  /*0dd0*/  IMAD.WIDE R2, R4, 0x4, R2 ;  /* 0x0000000404027825 */ /* 0x002fca00078e0202 */
[----:B------:R-:W2:Y:S02]  /*0de0*/  LDG.E.CONSTANT R5, desc[UR6][R2.64] ;  /* 0x0000000602057981 */ /* 0x000ea4000c1e9900 */
[----:B--2---:R-:W-:-:S13]  /*0df0*/  ISETP.NE.AND P0, PT, R8, R5, PT ;  /* 0x000000050800720c */ /* 0x004fda0003f05270 */
[----:B------:R-:W-:Y:S05]  /*0e00*/  @!P0 BRA `(.L_x_23) ;  /* 0x0000000400148947 */ /* 0x000fea0003800000 */
[----:B------:R-:W-:-:S05]  /*0e10*/  IMAD.HI R0, R5, 0x68db8bad, RZ ;  /* 0x68db8bad05007827 */ /* 0x000fca00078e02ff */
[----:B------:R-:W-:-:S04]  /*0e20*/  SHF.R.U32.HI R3, RZ, 0x1f, R0 ;  /* 0x0000001fff037819 */ /* 0x000fc80000011600 */
[----:B------:R-:W-:-:S04]  /*0e30*/  LEA.HI.SX32 R0, R0, R3, 0x14 ;  /* 0x0000000300007211 */ /* 0x000fc800078fa2ff */
[----:B------:R-:W-:Y:S01]  /*0e40*/  ISETP.EQ.AND P1, PT, R13, R0, PT ;  /* 0x000000000d00720c */ /* 0x000fe20003f22270 */
[----:B------:R-:W-:-:S04]  /*0e50*/  IMAD R3, R0, 0x2710, -R5 ;  /* 0x0000271000037824 */ /* 0x000fc800078e0a05 */
[----:B------:R-:W-:-:S05]  /*0e60*/  IMAD.IADD R3, R16, 0x1, R3 ;  /* 0x0000000110037824 */ /* 0x000fca00078e0203 */
[----:B------:R-:W-:-:S04]  /*0e70*/  IABS R2, R3 ;  /* 0x0000000300027213 */ /* 0x000fc80000000000 */
[----:B------:R-:W-:-:S13]  /*0e80*/  ISETP.GE.U32.AND P0, PT, R2, 0x2, PT ;  /* 0x000000020200780c */ /* 0x000fda0003f06070 */
[----:B------:R-:W-:Y:S05]  /*0e90*/  @!P0 BRA P1, `(.L_x_23) ;  /* 0x0000000000f08947 */ /* 0x000fea0000800000 */
[----:B------:R-:W1:Y:S01]  /*0ea0*/  LDC.64 R2, c[0x0][0x380] ;  /* 0x0000e000ff027b82 */ /* 0x000e620000000a00 */
[----:B------:R-:W-:-:S04]  /*0eb0*/  IMAD R5, R4, 0x3, RZ ;  /* 0x0000000304057824 */ /* 0x000fc800078e02ff */
        /* <DEDUP_REMOVED lines=21> */
.L_x_25:
[----:B--2---:R-:W-:Y:S01]  /*1010*/  FMUL.FTZ R0, R5, R2 ;  /* 0x0000000205007220 */ /* 0x004fe20000410000 */
[----:B------:R-:W-:-:S03]  /*1020*/  FMUL.FTZ R2, R2, 0.5 ;  /* 0x3f00000002027820 */ /* 0x000fc60000410000 */
[----:B------:R-:W-:-:S04]  /*1030*/  FFMA R3, -R0, R0, R5 ;  /* 0x0000000000037223 */ /* 0x000fc80000000105 */
[----:B------:R-:W-:-:S07]  /*1040*/  FFMA R0, R3, R2, R0 ;  /* 0x0000000203007223 */ /* 0x000fce0000000000 */
.L_x_26:
[----:B------:R-:W-:Y:S05]  /*1050*/  BSYNC.RECONVERGENT B2 ;  /* 0x0000000000027941 */ /* 0x000fea0003800200 */
.L_x_24:
[----:B------:R-:W1:Y:S02]  /*1060*/  LDC.64 R2, c[0x0][0x388] ;  /* 0x0000e200ff027b82 */ /* 0x000e640000000a00 */
[----:B-1----:R-:W-:-:S06]  /*1070*/  IMAD.WIDE R4, R4, 0x4, R2 ;  /* 0x0000000404047825 */ /* 0x002fcc00078e0202 */
[----:B------:R-:W2:Y:S02]  /*1080*/  LDG.E.CONSTANT R4, desc[UR6][R4.64] ;  /* 0x0000000604047981 */ /* 0x000ea4000c1e9900 */
[----:B--2---:R-:W-:-:S04]  /*1090*/  VIMNMX R2, PT, PT, R4, 0x6, PT ;  /* 0x0000000604027848 */ /* 0x004fc80003fe0100 */
[----:B------:R-:W-:-:S04]  /*10a0*/  SHF.L.U32 R2, R2, 0x2, RZ ;  /* 0x0000000202027819 */ /* 0x000fc800000006ff */
        /* <DEDUP_REMOVED lines=19> */
.L_x_28:
[----:B------:R-:W-:Y:S05]  /*11e0*/  BSYNC.RECONVERGENT B2 ;  /* 0x0000000000027941 */ /* 0x000fea0003800200 */
.L_x_27:
[----:B------:R-:W-:Y:S01]  /*11f0*/  FSETP.GT.AND P0, PT, R3, 0.5, PT ;  /* 0x3f0000000300780b */ /* 0x000fe20003f04000 */
[----:B------:R-:W-:Y:S01]  /*1200*/  VIADD R0, R17, 0x1 ;  /* 0x0000000111007836 */ /* 0x000fe20000000000 */
[----:B------:R-:W-:Y:S01]  /*1210*/  FSETP.GT.AND P1, PT, R3, R14, PT ;  /* 0x0000000e0300720b */ /* 0x000fe20003f24000 */
[----:B------:R-:W-:-:S03]  /*1220*/  VIADD R20, R20, 0x1 ;  /* 0x0000000114147836 */ /* 0x000fc60000000000 */
[----:B------:R-:W-:-:S07]  /*1230*/  FSEL R14, R3, R14, P1 ;  /* 0x0000000e030e7208 */ /* 0x000fce0000800000 */
[----:B------:R-:W-:-:S04]  /*1240*/  @!P0 IADD3 R0, PT, PT, R17, RZ, RZ ;  /* 0x000000ff11008210 */ /* 0x000fc80007ffe0ff */
[----:B------:R-:W-:-:S07]  /*1250*/  MOV R17, R0 ;  /* 0x0000000000117202 */ /* 0x000fce0000000f00 */
.L_x_23:
[----:B------:R-:W-:Y:S05]  /*1260*/  BSYNC.RECONVERGENT B1 ;  /* 0x0000000000017941 */ /* 0x000fea0003800200 */
.L_x_22:
[----:B------:R-:W-:-:S07]  /*1270*/  IMAD.MOV.U32 R0, RZ, RZ, R14 ;  /* 0x000000ffff007224 */ /* 0x000fce00078e000e */
.L_x_1:
[----:B------:R-:W-:Y:S05]  /*1280*/  BSYNC.RECONVERGENT B0 ;  /* 0x0000000000007941 */ /* 0x000fea0003800200 */
.L_x_0:
[----:B------:R-:W-:Y:S05]  /*1290*/  WARPSYNC.ALL ;  /* 0x0000000000007948 */ /* 0x000fea0003800000 */
[----:B------:R-:W1:Y:S01]  /*12a0*/  S2R R8, SR_LANEID ;  /* 0x0000000000087919 */ /* 0x000e620000000000 */
[----:B------:R-:W2:Y:S01]  /*12b0*/  LDC.64 R4, c[0x0][0x3a8] ;  /* 0x0000ea00ff047b82 */ /* 0x000ea20000000a00 */
[----:B------:R-:W-:Y:S01]  /*12c0*/  ISETP.GE.AND P0, PT, R20, 0x1, PT ;  /* 0x000000011400780c */ /* 0x000fe20003f06270 */
[----:B------:R-:W-:Y:S01]  /*12d0*/  BSSY.RECONVERGENT B0, `(.L_x_29) ;  /* 0x000000b000007945 */ /* 0x000fe20003800200 */
[----:B------:R-:W-:-:S11]  /*12e0*/  ISETP.GE.AND P1, PT, R17, 0x1, PT ;  /* 0x000000011100780c */ /* 0x000fd60003f26270 */
[----:B------:R-:W-:Y:S05]  /*12f0*/  @!P0 BRA `(.L_x_30) ;  /* 0x0000000000208947 */ /* 0x000fea0003800000 */
[----:B------:R-:W3:Y:S01]  /*1300*/  S2R R6, SR_LANEID ;  /* 0x0000000000067919 */ /* 0x000ee20000000000 */
[----:B------:R-:W4:Y:S08]  /*1310*/  REDUX.SUM UR5, R20 ;  /* 0x00000000140573c4 */ /* 0x000f30000000c000 */
[----:B------:R-:W0:Y:S01]  /*1320*/  LDC.64 R2, c[0x0][0x398] ;  /* 0x0000e600ff027b82 */ /* 0x000e220000000a00 */
[----:B------:R-:W-:-:S02]  /*1330*/  VOTEU.ANY UR4, UPT, PT ;  /* 0x0000000000047886 */ /* 0x000fc400038e0100 */
[----:B------:R-:W-:Y:S01]  /*1340*/  UFLO.U32 UR4, UR4 ;  /* 0x00000004000472bd */ /* 0x000fe200080e0000 */
[----:B----4-:R-:W-:-:S05]  /*1350*/  MOV R7, UR5 ;  /* 0x0000000500077c02 */ /* 0x010fca0008000f00 */
[----:B---3--:R-:W-:-:S13]  /*1360*/  ISETP.EQ.U32.AND P0, PT, R6, UR4, PT ;  /* 0x0000000406007c0c */ /* 0x008fda000bf02070 */
[----:B0-----:R3:W-:Y:S02]  /*1370*/  @P0 REDG.E.ADD.STRONG.GPU desc[UR6][R2.64], R7 ;  /* 0x000000070200098e */ /* 0x0017e4000c12e106 */
.L_x_30:
[----:B------:R-:W-:Y:S05]  /*1380*/  BSYNC.RECONVERGENT B0 ;  /* 0x0000000000007941 */ /* 0x000fea0003800200 */
.L_x_29:
[----:B------:R-:W-:Y:S04]  /*1390*/  BSSY.RECONVERGENT B0, `(.L_x_31) ;  /* 0x000000a000007945 */ /* 0x000fe80003800200 */
[----:B------:R-:W-:Y:S05]  /*13a0*/  @!P1 BRA `(.L_x_32) ;  /* 0x0000000000209947 */ /* 0x000fea0003800000 */
[----:B------:R-:W4:Y:S01]  /*13b0*/  S2R R6, SR_LANEID ;  /* 0x0000000000067919 */ /* 0x000f220000000000 */
[----:B------:R-:W0:Y:S08]  /*13c0*/  REDUX.SUM UR5, R17 ;  /* 0x00000000110573c4 */ /* 0x000e30000000c000 */
[----:B---3--:R-:W3:Y:S01]  /*13d0*/  LDC.64 R2, c[0x0][0x3a0] ;  /* 0x0000e800ff027b82 */ /* 0x008ee20000000a00 */
[----:B------:R-:W-:-:S02]  /*13e0*/  VOTEU.ANY UR4, UPT, PT ;  /* 0x0000000000047886 */ /* 0x000fc400038e0100 */
[----:B------:R-:W-:Y:S01]  /*13f0*/  UFLO.U32 UR4, UR4 ;  /* 0x00000004000472bd */ /* 0x000fe200080e0000 */
[----:B0-----:R-:W-:-:S05]  /*1400*/  IMAD.U32 R7, RZ, RZ, UR5 ;  /* 0x00000005ff077e24 */ /* 0x001fca000f8e00ff */
[----:B----4-:R-:W-:-:S13]  /*1410*/  ISETP.EQ.U32.AND P0, PT, R6, UR4, PT ;  /* 0x0000000406007c0c */ /* 0x010fda000bf02070 */
[----:B---3--:R4:W-:Y:S02]  /*1420*/  @P0 REDG.E.ADD.STRONG.GPU desc[UR6][R2.64], R7 ;  /* 0x000000070200098e */ /* 0x0089e4000c12e106 */
.L_x_32:
[----:B------:R-:W-:Y:S05]  /*1430*/  BSYNC.RECONVERGENT B0 ;  /* 0x0000000000007941 */ /* 0x000fea0003800200 */
.L_x_31:
[----:B------:R-:W-:Y:S01]  /*1440*/  VOTEU.ANY UR4, UPT, PT ;  /* 0x0000000000047886 */ /* 0x000fe200038e0100 */
[----:B------:R-:W-:Y:S01]  /*1450*/  CREDUX.MAX.S32 UR5, R0 ;  /* 0x00000000000572cc */ /* 0x000fe20000000200 */
[----:B------:R-:W-:-:S06]  /*1460*/  UFLO.U32 UR4, UR4 ;  /* 0x00000004000472bd */ /* 0x000fcc00080e0000 */
[----:B-1----:R-:W-:-:S06]  /*1470*/  ISETP.EQ.U32.AND P0, PT, R8, UR4, PT ;  /* 0x0000000408007c0c */ /* 0x002fcc000bf02070 */
[----:B---34-:R-:W-:-:S07]  /*1480*/  MOV R3, UR5 ;  /* 0x0000000500037c02 */ /* 0x018fce0008000f00 */
[----:B--2---:R-:W-:Y:S01]  /*1490*/  @P0 REDG.E.MAX.S32.STRONG.GPU desc[UR6][R4.64], R3 ;  /* 0x000000030400098e */ /* 0x004fe2000d12e306 */
[----:B------:R-:W-:Y:S05]  /*14a0*/  EXIT ;  /* 0x000000000000794d */ /* 0x000fea0003800000 */
        .weak           $__internal_0_$__cuda_sm20_sqrt_rn_f32_slowpath
        .type           $__internal_0_$__cuda_sm20_sqrt_rn_f32_slowpath,@function
        .size           $__internal_0_$__cuda_sm20_sqrt_rn_f32_slowpath,($__internal_1_$__cuda_sm3x_div_rn_noftz_f32_slowpath - $__internal_0_$__cuda_sm20_sqrt_rn_f32_slowpath)
$__internal_0_$__cuda_sm20_sqrt_rn_f32_slowpath:
[----:B------:R-:W-:-:S13]  /*14b0*/  LOP3.LUT P0, RZ, R0, 0x7fffffff, RZ, 0xc0, !PT ;  /* 0x7fffffff00ff7812 */ /* 0x000fda000780c0ff */
[----:B------:R-:W-:Y:S01]  /*14c0*/  @!P0 IMAD.MOV.U32 R2, RZ, RZ, R0 ;  /* 0x000000ffff028224 */ /* 0x000fe200078e0000 */
[----:B------:R-:W-:Y:S06]  /*14d0*/  @!P0 BRA `(.L_x_33) ;  /* 0x0000000000408947 */ /* 0x000fec0003800000 */
[----:B------:R-:W-:-:S13]  /*14e0*/  FSETP.GEU.FTZ.AND P0, PT, R0, RZ, PT ;  /* 0x000000ff0000720b */ /* 0x000fda0003f1e000 */
[----:B------:R-:W-:Y:S01]  /*14f0*/  @!P0 MOV R2, 0x7fffffff ;  /* 0x7fffffff00028802 */ /* 0x000fe20000000f00 */
[----:B------:R-:W-:Y:S06]  /*1500*/  @!P0 BRA `(.L_x_33) ;  /* 0x0000000000348947 */ /* 0x000fec0003800000 */
[----:B------:R-:W-:-:S13]  /*1510*/  FSETP.GTU.FTZ.AND P0, PT, |R0|, +INF , PT ;  /* 0x7f8000000000780b */ /* 0x000fda0003f1c200 */
[----:B------:R-:W-:Y:S01]  /*1520*/  @P0 FADD.FTZ R2, R0, 1 ;  /* 0x3f80000000020421 */ /* 0x000fe20000010000 */
[----:B------:R-:W-:Y:S06]  /*1530*/  @P0 BRA `(.L_x_33) ;  /* 0x0000000000280947 */ /* 0x000fec0003800000 */
[----:B------:R-:W-:-:S13]  /*1540*/  FSETP.NEU.FTZ.AND P0, PT, |R0|, +INF , PT ;  /* 0x7f8000000000780b */ /* 0x000fda0003f1d200 */
[----:B------:R-:W-:-:S04]  /*1550*/  @P0 FFMA R3, R0, 1.84467440737095516160e+19, RZ ;  /* 0x5f80000000030823 */ /* 0x000fc800000000ff */
[----:B------:R-:W0:Y:S02]  /*1560*/  @P0 MUFU.RSQ R2, R3 ;  /* 0x0000000300020308 */ /* 0x000e240000001400 */
[----:B0-----:R-:W-:Y:S01]  /*1570*/  @P0 FMUL.FTZ R24, R3, R2 ;  /* 0x0000000203180220 */ /* 0x001fe20000410000 */
[----:B------:R-:W-:Y:S01]  /*1580*/  @P0 FMUL.FTZ R26, R2, 0.5 ;  /* 0x3f000000021a0820 */ /* 0x000fe20000410000 */
[----:B------:R-:W-:Y:S02]  /*1590*/  @!P0 IMAD.MOV.U32 R2, RZ, RZ, R0 ;  /* 0x000000ffff028224 */ /* 0x000fe400078e0000 */
[----:B------:R-:W-:-:S04]  /*15a0*/  @P0 FADD.FTZ R25, -R24, -RZ ;  /* 0x800000ff18190221 */ /* 0x000fc80000010100 */
[----:B------:R-:W-:-:S04]  /*15b0*/  @P0 FFMA R25, R24, R25, R3 ;  /* 0x0000001918190223 */ /* 0x000fc80000000003 */
[----:B------:R-:W-:-:S04]  /*15c0*/  @P0 FFMA R25, R25, R26, R24 ;  /* 0x0000001a19190223 */ /* 0x000fc80000000018 */
[----:B------:R-:W-:-:S07]  /*15d0*/  @P0 FMUL.FTZ R2, R25, 2.3283064365386962891e-10 ;  /* 0x2f80000019020820 */ /* 0x000fce0000410000 */
.L_x_33:
[----:B------:R-:W-:Y:S01]  /*15e0*/  HFMA2 R3, -RZ, RZ, 0, 0 ;  /* 0x00000000ff037431 */ /* 0x000fe200000001ff */
[----:B------:R-:W-:Y:S01]  /*15f0*/  MOV R0, R2 ;  /* 0x0000000200007202 */ /* 0x000fe20000000f00 */
[----:B------:R-:W-:-:S04]  /*1600*/  IMAD.MOV.U32 R2, RZ, RZ, R27 ;  /* 0x000000ffff027224 */ /* 0x000fc800078e001b */
[----:B------:R-:W-:Y:S05]  /*1610*/  RET.REL.NODEC R2 `(clash_detection_simple) ;  /* 0xffffffe802787950 */ /* 0x000fea0003c3ffff */
        .weak           $__internal_1_$__cuda_sm3x_div_rn_noftz_f32_slowpath
        .type           $__internal_1_$__cuda_sm3x_div_rn_noftz_f32_slowpath,@function
        .size           $__internal_1_$__cuda_sm3x_div_rn_noftz_f32_slowpath,(.L_x_123 - $__internal_1_$__cuda_sm3x_div_rn_noftz_f32_slowpath)
$__internal_1_$__cuda_sm3x_div_rn_noftz_f32_slowpath:
[----:B------:R-:W-:Y:S01]  /*1620*/  SHF.R.U32.HI R25, RZ, 0x17, R3 ;  /* 0x00000017ff197819 */ /* 0x000fe20000011603 */
[----:B------:R-:W-:Y:S01]  /*1630*/  BSSY.RECONVERGENT B5, `(.L_x_34) ;  /* 0x0000062000057945 */ /* 0x000fe20003800200 */
[----:B------:R-:W-:Y:S02]  /*1640*/  SHF.R.U32.HI R24, RZ, 0x17, R0 ;  /* 0x00000017ff187819 */ /* 0x000fe40000011600 */
[----:B------:R-:W-:Y:S02]  /*1650*/  LOP3.LUT R25, R25, 0xff, RZ, 0xc0, !PT ;  /* 0x000000ff19197812 */ /* 0x000fe400078ec0ff */
[----:B------:R-:W-:-:S03]  /*1660*/  LOP3.LUT R27, R24, 0xff, RZ, 0xc0, !PT ;  /* 0x000000ff181b7812 */ /* 0x000fc600078ec0ff */
[----:B------:R-:W-:Y:S01]  /*1670*/  VIADD R28, R25, 0xffffffff ;  /* 0xffffffff191c7836 */ /* 0x000fe20000000000 */
[----:B------:R-:W-:-:S04]  /*1680*/  IADD3 R26, PT, PT, R27, -0x1, RZ ;  /* 0xffffffff1b1a7810 */ /* 0x000fc80007ffe0ff */
[----:B------:R-:W-:-:S04]  /*1690*/  ISETP.GT.U32.AND P0, PT, R28, 0xfd, PT ;  /* 0x000000fd1c00780c */ /* 0x000fc80003f04070 */
[----:B------:R-:W-:-:S13]  /*16a0*/  ISETP.GT.U32.OR P0, PT, R26, 0xfd, P0 ;  /* 0x000000fd1a00780c */ /* 0x000fda0000704470 */
[----:B------:R-:W-:Y:S01]  /*16b0*/  @!P0 IMAD.MOV.U32 R24, RZ, RZ, RZ ;  /* 0x000000ffff188224 */ /* 0x000fe200078e00ff */
[----:B------:R-:W-:Y:S06]  /*16c0*/  @!P0 BRA `(.L_x_35) ;  /* 0x00000000005c8947 */ /* 0x000fec0003800000 */
[----:B------:R-:W-:Y:S02]  /*16d0*/  FSETP.GTU.FTZ.AND P0, PT, |R0|, +INF , PT ;  /* 0x7f8000000000780b */ /* 0x000fe40003f1c200 */
[----:B------:R-:W-:-:S04]  /*16e0*/  FSETP.GTU.FTZ.AND P1, PT, |R3|, +INF , PT ;  /* 0x7f8000000300780b */ /* 0x000fc80003f3c200 */
[----:B------:R-:W-:-:S13]  /*16f0*/  PLOP3.LUT P0, PT, P0, P1, PT, 0xf8, 0x8f ;  /* 0x00000000008f781c */ /* 0x000fda0000703f70 */
[----:B------:R-:W-:Y:S05]  /*1700*/  @P0 BRA `(.L_x_36) ;  /* 0x00000004004c0947 */ /* 0x000fea0003800000 */
[----:B------:R-:W-:-:S13]  /*1710*/  LOP3.LUT P0, RZ, R3, 0x7fffffff, R0, 0xc8, !PT ;  /* 0x7fffffff03ff7812 */ /* 0x000fda000780c800 */
[----:B------:R-:W-:Y:S05]  /*1720*/  @!P0 BRA `(.L_x_37) ;  /* 0x00000004003c8947 */ /* 0x000fea0003800000 */
[C---:B------:R-:W-:Y:S02]  /*1730*/  FSETP.NEU.FTZ.AND P3, PT, |R0|.reuse, +INF , PT ;  /* 0x7f8000000000780b */ /* 0x040fe40003f7d200 */
[----:B------:R-:W-:Y:S02]  /*1740*/  FSETP.NEU.FTZ.AND P1, PT, |R3|, +INF , PT ;  /* 0x7f8000000300780b */ /* 0x000fe40003f3d200 */
[----:B------:R-:W-:-:S11]  /*1750*/  FSETP.NEU.FTZ.AND P0, PT, |R0|, +INF , PT ;  /* 0x7f8000000000780b */ /* 0x000fd60003f1d200 */
[----:B------:R-:W-:Y:S05]  /*1760*/  @!P1 BRA !P3, `(.L_x_37) ;  /* 0x00000004002c9947 */ /* 0x000fea0005800000 */
[----:B------:R-:W-:-:S04]  /*1770*/  LOP3.LUT P3, RZ, R0, 0x7fffffff, RZ, 0xc0, !PT ;  /* 0x7fffffff00ff7812 */ /* 0x000fc8000786c0ff */
[----:B------:R-:W-:-:S13]  /*1780*/  PLOP3.LUT P1, PT, P1, P3, PT, 0x2f, 0xf2 ;  /* 0x0000000000f2781c */ /* 0x000fda0000f26577 */
[----:B------:R-:W-:Y:S05]  /*1790*/  @P1 BRA `(.L_x_38) ;  /* 0x0000000400181947 */ /* 0x000fea0003800000 */
[----:B------:R-:W-:-:S04]  /*17a0*/  LOP3.LUT P1, RZ, R3, 0x7fffffff, RZ, 0xc0, !PT ;  /* 0x7fffffff03ff7812 */ /* 0x000fc8000782c0ff */
[----:B------:R-:W-:-:S13]  /*17b0*/  PLOP3.LUT P0, PT, P0, P1, PT, 0x2f, 0xf2 ;  /* 0x0000000000f2781c */ /* 0x000fda0000702577 */
[----:B------:R-:W-:Y:S05]  /*17c0*/  @P0 BRA `(.L_x_39) ;  /* 0x0000000400000947 */ /* 0x000fea0003800000 */
[----:B------:R-:W-:Y:S02]  /*17d0*/  ISETP.GE.AND P0, PT, R26, RZ, PT ;  /* 0x000000ff1a00720c */ /* 0x000fe40003f06270 */
[----:B------:R-:W-:-:S11]  /*17e0*/  ISETP.GE.AND P1, PT, R28, RZ, PT ;  /* 0x000000ff1c00720c */ /* 0x000fd60003f26270 */
[----:B------:R-:W-:Y:S01]  /*17f0*/  @P0 MOV R24, RZ ;  /* 0x000000ff00180202 */ /* 0x000fe20000000f00 */
[----:B------:R-:W-:Y:S02]  /*1800*/  @!P0 IMAD.MOV.U32 R24, RZ, RZ, -0x40 ;  /* 0xffffffc0ff188424 */ /* 0x000fe400078e00ff */
[----:B------:R-:W-:Y:S01]  /*1810*/  @!P0 FFMA R0, R0, 1.84467440737095516160e+19, RZ ;  /* 0x5f80000000008823 */ /* 0x000fe200000000ff */
[----:B------:R-:W-:Y:S02]  /*1820*/  @!P1 FFMA R3, R3, 1.84467440737095516160e+19, RZ ;  /* 0x5f80000003039823 */ /* 0x000fe400000000ff */
[----:B------:R-:W-:-:S07]  /*1830*/  @!P1 IADD3 R24, PT, PT, R24, 0x40, RZ ;  /* 0x0000004018189810 */ /* 0x000fce0007ffe0ff */
.L_x_35:
[----:B------:R-:W-:Y:S01]  /*1840*/  LEA R26, R25, 0xc0800000, 0x17 ;  /* 0xc0800000191a7811 */ /* 0x000fe200078eb8ff */
[----:B------:R-:W-:Y:S04]  /*1850*/  BSSY.RECONVERGENT B6, `(.L_x_40) ;  /* 0x0000036000067945 */ /* 0x000fe80003800200 */
[----:B------:R-:W-:Y:S01]  /*1860*/  IMAD.IADD R26, R3, 0x1, -R26 ;  /* 0x00000001031a7824 */ /* 0x000fe200078e0a1a */
[----:B------:R-:W-:-:S03]  /*1870*/  IADD3 R3, PT, PT, R27, -0x7f, RZ ;  /* 0xffffff811b037810 */ /* 0x000fc60007ffe0ff */
[----:B------:R-:W0:Y:S01]  /*1880*/  MUFU.RCP R28, R26 ;  /* 0x0000001a001c7308 */ /* 0x000e220000001000 */
[----:B------:R-:W-:Y:S01]  /*1890*/  FADD.FTZ R27, -R26, -RZ ;  /* 0x800000ff1a1b7221 */ /* 0x000fe20000010100 */
[C---:B------:R-:W-:Y:S01]  /*18a0*/  IMAD R0, R3.reuse, -0x800000, R0 ;  /* 0xff80000003007824 */ /* 0x040fe200078e0200 */
[----:B------:R-:W-:-:S05]  /*18b0*/  IADD3 R25, PT, PT, R3, 0x7f, -R25 ;  /* 0x0000007f03197810 */ /* 0x000fca0007ffe819 */
[----:B------:R-:W-:Y:S02]  /*18c0*/  IMAD.IADD R29, R25, 0x1, R24 ;  /* 0x00000001191d7824 */ /* 0x000fe400078e0218 */
[----:B0-----:R-:W-:-:S04]  /*18d0*/  FFMA R3, R28, R27, 1 ;  /* 0x3f8000001c037423 */ /* 0x001fc8000000001b */
[----:B------:R-:W-:-:S04]  /*18e0*/  FFMA R3, R28, R3, R28 ;  /* 0x000000031c037223 */ /* 0x000fc8000000001c */
[----:B------:R-:W-:-:S04]  /*18f0*/  FFMA R24, R0, R3, RZ ;  /* 0x0000000300187223 */ /* 0x000fc800000000ff */
[----:B------:R-:W-:-:S04]  /*1900*/  FFMA R25, R27, R24, R0 ;  /* 0x000000181b197223 */ /* 0x000fc80000000000 */
[----:B------:R-:W-:-:S04]  /*1910*/  FFMA R28, R3, R25, R24 ;  /* 0x00000019031c7223 */ /* 0x000fc80000000018 */
[----:B------:R-:W-:-:S04]  /*1920*/  FFMA R27, R27, R28, R0 ;  /* 0x0000001c1b1b7223 */ /* 0x000fc80000000000 */
[----:B------:R-:W-:-:S05]  /*1930*/  FFMA R0, R3, R27, R28 ;  /* 0x0000001b03007223 */ /* 0x000fca000000001c */
[----:B------:R-:W-:-:S04]  /*1940*/  SHF.R.U32.HI R24, RZ, 0x17, R0 ;  /* 0x00000017ff187819 */ /* 0x000fc80000011600 */
[----:B------:R-:W-:-:S04]  /*1950*/  LOP3.LUT R24, R24, 0xff, RZ, 0xc0, !PT ;  /* 0x000000ff18187812 */ /* 0x000fc800078ec0ff */
[----:B------:R-:W-:-:S05]  /*1960*/  IADD3 R26, PT, PT, R24, R29, RZ ;  /* 0x0000001d181a7210 */ /* 0x000fca0007ffe0ff */
[----:B------:R-:W-:-:S05]  /*1970*/  VIADD R24, R26, 0xffffffff ;  /* 0xffffffff1a187836 */ /* 0x000fca0000000000 */
[----:B------:R-:W-:-:S13]  /*1980*/  ISETP.GE.U32.AND P0, PT, R24, 0xfe, PT ;  /* 0x000000fe1800780c */ /* 0x000fda0003f06070 */
[----:B------:R-:W-:Y:S05]  /*1990*/  @!P0 BRA `(.L_x_41) ;  /* 0x0000000000808947 */ /* 0x000fea0003800000 */
[----:B------:R-:W-:-:S13]  /*19a0*/  ISETP.GT.AND P0, PT, R26, 0xfe, PT ;  /* 0x000000fe1a00780c */ /* 0x000fda0003f04270 */
[----:B------:R-:W-:Y:S05]  /*19b0*/  @P0 BRA `(.L_x_42) ;  /* 0x00000000006c0947 */ /* 0x000fea0003800000 */
[----:B------:R-:W-:-:S13]  /*19c0*/  ISETP.GE.AND P0, PT, R26, 0x1, PT ;  /* 0x000000011a00780c */ /* 0x000fda0003f06270 */
[----:B------:R-:W-:Y:S05]  /*19d0*/  @P0 BRA `(.L_x_43) ;  /* 0x0000000000740947 */ /* 0x000fea0003800000 */
[----:B------:R-:W-:Y:S02]  /*19e0*/  ISETP.GE.AND P0, PT, R26, -0x18, PT ;  /* 0xffffffe81a00780c */ /* 0x000fe40003f06270 */
[----:B------:R-:W-:-:S11]  /*19f0*/  LOP3.LUT R0, R0, 0x80000000, RZ, 0xc0, !PT ;  /* 0x8000000000007812 */ /* 0x000fd600078ec0ff */
[----:B------:R-:W-:Y:S05]  /*1a00*/  @!P0 BRA `(.L_x_43) ;  /* 0x0000000000688947 */ /* 0x000fea0003800000 */
[CCC-:B------:R-:W-:Y:S01]  /*1a10*/  FFMA.RP R24, R3.reuse, R27.reuse, R28.reuse ;  /* 0x0000001b03187223 */ /* 0x1c0fe2000000801c */
[CCC-:B------:R-:W-:Y:S01]  /*1a20*/  FFMA.RM R25, R3.reuse, R27.reuse, R28.reuse ;  /* 0x0000001b03197223 */ /* 0x1c0fe2000000401c */
[----:B------:R-:W-:Y:S01]  /*1a30*/  FFMA.RZ R3, R3, R27, R28 ;  /* 0x0000001b03037223 */ /* 0x000fe2000000c01c */
[C---:B------:R-:W-:Y:S02]  /*1a40*/  ISETP.NE.AND P3, PT, R26.reuse, RZ, PT ;  /* 0x000000ff1a00720c */ /* 0x040fe40003f65270 */
[----:B------:R-:W-:Y:S02]  /*1a50*/  ISETP.NE.AND P1, PT, R26, RZ, PT ;  /* 0x000000ff1a00720c */ /* 0x000fe40003f25270 */
[----:B------:R-:W-:Y:S02]  /*1a60*/  LOP3.LUT R3, R3, 0x7fffff, RZ, 0xc0, !PT ;  /* 0x007fffff03037812 */ /* 0x000fe400078ec0ff */
[----:B------:R-:W-:Y:S02]  /*1a70*/  FSETP.NEU.FTZ.AND P0, PT, R24, R25, PT ;  /* 0x000000191800720b */ /* 0x000fe40003f1d000 */
[----:B------:R-:W-:Y:S01]  /*1a80*/  IADD3 R24, PT, PT, R26, 0x20, RZ ;  /* 0x000000201a187810 */ /* 0x000fe20007ffe0ff */
[----:B------:R-:W-:Y:S01]  /*1a90*/  IMAD.MOV R26, RZ, RZ, -R26 ;  /* 0x000000ffff1a7224 */ /* 0x000fe200078e0a1a */
[----:B------:R-:W-:-:S04]  /*1aa0*/  LOP3.LUT R3, R3, 0x800000, RZ, 0xfc, !PT ;  /* 0x0080000003037812 */ /* 0x000fc800078efcff */
[----:B------:R-:W-:Y:S02]  /*1ab0*/  SHF.L.U32 R24, R3, R24, RZ ;  /* 0x0000001803187219 */ /* 0x000fe400000006ff */
[----:B------:R-:W-:Y:S02]  /*1ac0*/  SEL R26, R26, RZ, P3 ;  /* 0x000000ff1a1a7207 */ /* 0x000fe40001800000 */
[----:B------:R-:W-:Y:S02]  /*1ad0*/  ISETP.NE.AND P1, PT, R24, RZ, P1 ;  /* 0x000000ff1800720c */ /* 0x000fe40000f25270 */
[----:B------:R-:W-:Y:S02]  /*1ae0*/  SHF.R.U32.HI R26, RZ, R26, R3 ;  /* 0x0000001aff1a7219 */ /* 0x000fe40000011603 */
[----:B------:R-:W-:Y:S02]  /*1af0*/  PLOP3.LUT P0, PT, P0, P1, PT, 0xf8, 0x8f ;  /* 0x00000000008f781c */ /* 0x000fe40000703f70 */
[----:B------:R-:W-:-:S02]  /*1b00*/  SHF.R.U32.HI R24, RZ, 0x1, R26 ;  /* 0x00000001ff187819 */ /* 0x000fc4000001161a */
[----:B------:R-:W-:-:S04]  /*1b10*/  SEL R3, RZ, 0x1, !P0 ;  /* 0x00000001ff037807 */ /* 0x000fc80004000000 */
[----:B------:R-:W-:-:S04]  /*1b20*/  LOP3.LUT R3, R3, 0x1, R24, 0xf8, !PT ;  /* 0x0000000103037812 */ /* 0x000fc800078ef818 */
[----:B------:R-:W-:-:S04]  /*1b30*/  LOP3.LUT R3, R3, R26, RZ, 0xc0, !PT ;  /* 0x0000001a03037212 */ /* 0x000fc800078ec0ff */
[----:B------:R-:W-:-:S04]  /*1b40*/  IADD3 R3, PT, PT, R24, R3, RZ ;  /* 0x0000000318037210 */ /* 0x000fc80007ffe0ff */
[----:B------:R-:W-:Y:S01]  /*1b50*/  LOP3.LUT R0, R3, R0, RZ, 0xfc, !PT ;  /* 0x0000000003007212 */ /* 0x000fe200078efcff */
[----:B------:R-:W-:Y:S06]  /*1b60*/  BRA `(.L_x_43) ;  /* 0x0000000000107947 */ /* 0x000fec0003800000 */
.L_x_42:
[----:B------:R-:W-:-:S04]  /*1b70*/  LOP3.LUT R0, R0, 0x80000000, RZ, 0xc0, !PT ;  /* 0x8000000000007812 */ /* 0x000fc800078ec0ff */
[----:B------:R-:W-:Y:S01]  /*1b80*/  LOP3.LUT R0, R0, 0x7f800000, RZ, 0xfc, !PT ;  /* 0x7f80000000007812 */ /* 0x000fe200078efcff */
[----:B------:R-:W-:Y:S06]  /*1b90*/  BRA `(.L_x_43) ;  /* 0x0000000000047947 */ /* 0x000fec0003800000 */
.L_x_41:
[----:B------:R-:W-:-:S07]  /*1ba0*/  IMAD R0, R29, 0x800000, R0 ;  /* 0x008000001d007824 */ /* 0x000fce00078e0200 */
.L_x_43:
[----:B------:R-:W-:Y:S05]  /*1bb0*/  BSYNC.RECONVERGENT B6 ;  /* 0x0000000000067941 */ /* 0x000fea0003800200 */
.L_x_40:
[----:B------:R-:W-:Y:S05]  /*1bc0*/  BRA `(.L_x_44) ;  /* 0x0000000000207947 */ /* 0x000fea0003800000 */
.L_x_39:
[----:B------:R-:W-:-:S04]  /*1bd0*/  LOP3.LUT R0, R3, 0x80000000, R0, 0x48, !PT ;  /* 0x8000000003007812 */ /* 0x000fc800078e4800 */
[----:B------:R-:W-:Y:S01]  /*1be0*/  LOP3.LUT R0, R0, 0x7f800000, RZ, 0xfc, !PT ;  /* 0x7f80000000007812 */ /* 0x000fe200078efcff */
[----:B------:R-:W-:Y:S06]  /*1bf0*/  BRA `(.L_x_44) ;  /* 0x0000000000147947 */ /* 0x000fec0003800000 */
.L_x_38:
[----:B------:R-:W-:Y:S01]  /*1c00*/  LOP3.LUT R0, R3, 0x80000000, R0, 0x48, !PT ;  /* 0x8000000003007812 */ /* 0x000fe200078e4800 */
[----:B------:R-:W-:Y:S06]  /*1c10*/  BRA `(.L_x_44) ;  /* 0x00000000000c7947 */ /* 0x000fec0003800000 */
.L_x_37:
[----:B------:R-:W0:Y:S01]  /*1c20*/  MUFU.RSQ R0, -QNAN ;  /* 0xffc0000000007908 */ /* 0x000e220000001400 */
[----:B------:R-:W-:Y:S05]  /*1c30*/  BRA `(.L_x_44) ;  /* 0x0000000000047947 */ /* 0x000fea0003800000 */
.L_x_36:
[----:B------:R-:W-:-:S07]  /*1c40*/  FADD.FTZ R0, R0, R3 ;  /* 0x0000000300007221 */ /* 0x000fce0000010000 */
.L_x_44:
[----:B------:R-:W-:Y:S05]  /*1c50*/  BSYNC.RECONVERGENT B5 ;  /* 0x0000000000057941 */ /* 0x000fea0003800200 */
.L_x_34:
[----:B------:R-:W-:-:S04]  /*1c60*/  HFMA2 R3, -RZ, RZ, 0, 0 ;  /* 0x00000000ff037431 */ /* 0x000fc800000001ff */
[----:B0-----:R-:W-:Y:S05]  /*1c70*/  RET.REL.NODEC R2 `(clash_detection_simple) ;  /* 0xffffffe002e07950 */ /* 0x001fea0003c3ffff */
.L_x_45:
[----:B------:R-:W-:-:S00]  /*1c80*/  BRA `(.L_x_45) ;  /* 0xfffffffc00fc7947 */ /* 0x000fc0000383ffff */
[----:B------:R-:W-:-:S00]  /*1c90*/  NOP ;  /* 0x0000000000007918 */ /* 0x000fc00000000000 */
        /* <DEDUP_REMOVED lines=14> */
.L_x_123:


//--------------------- .text.compute_clash_stats --------------------------
	.section	.text.compute_clash_stats,"ax",@progbits
	.align	128
        .global         compute_clash_stats
        .type           compute_clash_stats,@function
        .size           compute_clash_stats,(.L_x_124 - compute_clash_stats)
        .other          compute_clash_stats,@"STO_CUDA_ENTRY STV_DEFAULT"
compute_clash_stats:
.text.compute_clash_stats:
[----:B------:R-:W-:Y:S01]  /*0000*/  LDC R1, c[0x0][0x37c] ;  /* 0x0000df00ff017b82 */ /* 0x000fe20000000800 */
[----:B------:R-:W0:Y:S07]  /*0010*/  S2R R4, SR_TID.X ;  /* 0x0000000000047919 */ /* 0x000e2e0000002100 */
[----:B------:R-:W1:Y:S01]  /*0020*/  S2UR UR7, SR_CTAID.X ;  /* 0x00000000000779c3 */ /* 0x000e620000002500 */
[----:B------:R-:W2:Y:S01]  /*0030*/  LDCU UR10, c[0x0][0x388] ;  /* 0x00007100ff0a77ac */ /* 0x000ea20008000800 */
[----:B------:R-:W-:Y:S01]  /*0040*/  BSSY.RECONVERGENT B0, `(.L_x_46) ;  /* 0x0000022000007945 */ /* 0x000fe20003800200 */
[----:B------:R-:W3:Y:S05]  /*0050*/  LDCU.64 UR8, c[0x0][0x358] ;  /* 0x00006b00ff0877ac */ /* 0x000eea0008000a00 */
[----:B------:R-:W1:Y:S01]  /*0060*/  LDC R5, c[0x0][0x360] ;  /* 0x0000d800ff057b82 */ /* 0x000e620000000800 */
[----:B0-----:R-:W-:Y:S01]  /*0070*/  ISETP.NE.AND P0, PT, R4, RZ, PT ;  /* 0x000000ff0400720c */ /* 0x001fe20003f05270 */
[----:B-1----:R-:W-:-:S12]  /*0080*/  IMAD R5, R5, UR7, R4 ;  /* 0x0000000705057c24 */ /* 0x002fd8000f8e0204 */
[----:B------:R-:W0:Y:S01]  /*0090*/  @!P0 S2R R3, SR_CgaCtaId ;  /* 0x0000000000038919 */ /* 0x000e220000008800 */
[----:B------:R-:W-:-:S04]  /*00a0*/  @!P0 MOV R0, 0x400 ;  /* 0x0000040000008802 */ /* 0x000fc80000000f00 */
[----:B0-----:R-:W-:-:S05]  /*00b0*/  @!P0 LEA R0, R3, R0, 0x18 ;  /* 0x0000000003008211 */ /* 0x001fca00078ec0ff */
[----:B------:R0:W-:Y:S01]  /*00c0*/  @!P0 STS.64 [R0], RZ ;  /* 0x000000ff00008388 */ /* 0x0001e20000000a00 */
[----:B------:R-:W-:Y:S01]  /*00d0*/  BAR.SYNC.DEFER_BLOCKING 0x0 ;  /* 0x0000000000007b1d */ /* 0x000fe20000010000 */
[----:B--2---:R-:W-:-:S13]  /*00e0*/  ISETP.GE.AND P0, PT, R5, UR10, PT ;  /* 0x0000000a05007c0c */ /* 0x004fda000bf06270 */
[----:B0--3--:R-:W-:Y:S05]  /*00f0*/  @P0 BRA `(.L_x_47) ;  /* 0x0000000000580947 */ /* 0x009fea0003800000 */
[----:B------:R-:W0:Y:S02]  /*0100*/  LDC.64 R2, c[0x0][0x380] ;  /* 0x0000e000ff027b82 */ /* 0x000e240000000a00 */
[----:B0-----:R-:W-:-:S06]  /*0110*/  IMAD.WIDE R2, R5, 0x10, R2 ;  /* 0x0000001005027825 */ /* 0x001fcc00078e0202 */
[----:B------:R-:W2:Y:S01]  /*0120*/  LDG.E.CONSTANT R2, desc[UR8][R2.64+0xc] ;  /* 0x00000c0802027981 */ /* 0x000ea2000c1e9900 */
[----:B------:R-:W-:Y:S01]  /*0130*/  BSSY.RECONVERGENT B1, `(.L_x_48) ;  /* 0x0000008000017945 */ /* 0x000fe20003800200 */
[----:B------:R-:W0:Y:S01]  /*0140*/  S2R R0, SR_LANEID ;  /* 0x0000000000007919 */ /* 0x000e220000000000 */
[----:B--2---:R-:W-:-:S13]  /*0150*/  FSETP.GT.AND P0, PT, R2, 0.5, PT ;  /* 0x3f0000000200780b */ /* 0x004fda0003f04000 */
[----:B0-----:R-:W-:Y:S05]  /*0160*/  @!P0 BRA `(.L_x_49) ;  /* 0x0000000000108947 */ /* 0x001fea0003800000 */
[----:B------:R-:W0:Y:S01]  /*0170*/  S2UR UR5, SR_CgaCtaId ;  /* 0x00000000000579c3 */ /* 0x000e220000008800 */
[----:B------:R-:W-:Y:S02]  /*0180*/  UMOV UR4, 0x400 ;  /* 0x0000040000047882 */ /* 0x000fe40000000000 */
[----:B0-----:R-:W-:-:S09]  /*0190*/  ULEA UR4, UR5, UR4, 0x18 ;  /* 0x0000000405047291 */ /* 0x001fd2000f8ec0ff */
[----:B------:R-:W-:Y:S03]  /*01a0*/  ATOMS.POPC.INC.32 RZ, [UR4] ;  /* 0x00000000ffff7f8c */ /* 0x000fe6000d800004 */
.L_x_49:
[----:B------:R-:W-:Y:S05]  /*01b0*/  BSYNC.RECONVERGENT B1 ;  /* 0x0000000000017941 */ /* 0x000fea0003800200 */
.L_x_48:
[----:B------:R-:W0:Y:S01]  /*01c0*/  S2UR UR6, SR_CgaCtaId ;  /* 0x00000000000679c3 */ /* 0x000e220000008800 */
[----:B------:R-:W-:Y:S01]  /*01d0*/  VOTEU.ANY UR4, UPT, PT ;  /* 0x0000000000047886 */ /* 0x000fe200038e0100 */
[----:B------:R-:W-:Y:S01]  /*01e0*/  CREDUX.MAX.S32 UR11, R2 ;  /* 0x00000000020b72cc */ /* 0x000fe20000000200 */
[----:B------:R-:W-:Y:S01]  /*01f0*/  UFLO.U32 UR4, UR4 ;  /* 0x00000004000472bd */ /* 0x000fe200080e0000 */
[----:B------:R-:W-:-:S05]  /*0200*/  UMOV UR5, 0x400 ;  /* 0x0000040000057882 */ /* 0x000fca0000000000 */
[----:B------:R-:W-:Y:S01]  /*0210*/  ISETP.EQ.U32.AND P0, PT, R0, UR4, PT ;  /* 0x0000000400007c0c */ /* 0x000fe2000bf02070 */
[----:B------:R-:W-:-:S05]  /*0220*/  UIADD3 UR4, UPT, UPT, UR5, 0x4, URZ ;  /* 0x0000000405047890 */ /* 0x000fca000fffe0ff */
[----:B------:R-:W-:Y:S01]  /*0230*/  IMAD.U32 R0, RZ, RZ, UR11 ;  /* 0x0000000bff007e24 */ /* 0x000fe2000f8e00ff */
[----:B0-----:R-:W-:-:S09]  /*0240*/  ULEA UR4, UR6, UR4, 0x18 ;  /* 0x0000000406047291 */ /* 0x001fd2000f8ec0ff */
[----:B------:R0:W-:Y:S03]  /*0250*/  @P0 ATOMS.MAX.S32 RZ, [UR4], R0 ;  /* 0x00000000ffff098c */ /* 0x0001e60009000204 */
.L_x_47:
[----:B------:R-:W-:Y:S05]  /*0260*/  BSYNC.RECONVERGENT B0 ;  /* 0x0000000000007941 */ /* 0x000fea0003800200 */
.L_x_46:
[----:B------:R-:W-:Y:S01]  /*0270*/  BAR.SYNC.DEFER_BLOCKING 0x0 ;  /* 0x0000000000007b1d */ /* 0x000fe20000010000 */
[----:B------:R-:W-:-:S13]  /*0280*/  LOP3.LUT P0, RZ, R4, UR7, RZ, 0xfc, !PT ;  /* 0x0000000704ff7c12 */ /* 0x000fda000f80fcff */
[----:B------:R-:W-:Y:S05]  /*0290*/  @P0 EXIT ;  /* 0x000000000000094d */ /* 0x000fea0003800000 */
[----:B------:R-:W1:Y:S01]  /*02a0*/  LDCU UR6, c[0x0][0x38c] ;  /* 0x00007180ff0677ac */ /* 0x000e620008000800 */
[----:B------:R-:W2:Y:S01]  /*02b0*/  S2UR UR5, SR_CgaCtaId ;  /* 0x00000000000579c3 */ /* 0x000ea20000008800 */
[----:B0-----:R-:W-:Y:S01]  /*02c0*/  I2FP.F32.S32 R0, UR10 ;  /* 0x0000000a00007c45 */ /* 0x001fe20008201400 */
[----:B------:R-:W-:Y:S01]  /*02d0*/  UMOV UR4, 0x400 ;  /* 0x0000040000047882 */ /* 0x000fe20000000000 */
[----:B-1----:R-:W-:-:S04]  /*02e0*/  I2FP.F32.S32 R3, UR6 ;  /* 0x0000000600037c45 */ /* 0x002fc80008201400 */
[----:B------:R-:W0:Y:S01]  /*02f0*/  MUFU.RCP R2, R3 ;  /* 0x0000000300027308 */ /* 0x000e220000001000 */
[----:B--2---:R-:W-:-:S07]  /*0300*/  ULEA UR4, UR5, UR4, 0x18 ;  /* 0x0000000405047291 */ /* 0x004fce000f8ec0ff */
[----:B------:R-:W1:Y:S02]  /*0310*/  FCHK P0, R0, R3 ;  /* 0x0000000300007302 */ /* 0x000e640000000000 */
[----:B------:R-:W2:Y:S01]  /*0320*/  LDS.64 R4, [UR4] ;  /* 0x00000004ff047984 */ /* 0x000ea20008000a00 */
[----:B0-----:R-:W-:-:S04]  /*0330*/  FFMA R7, -R3, R2, 1 ;  /* 0x3f80000003077423 */ /* 0x001fc80000000102 */
[----:B------:R-:W-:-:S04]  /*0340*/  FFMA R7, R2, R7, R2 ;  /* 0x0000000702077223 */ /* 0x000fc80000000002 */
[----:B------:R-:W-:-:S04]  /*0350*/  FFMA R2, R0, R7, RZ ;  /* 0x0000000700027223 */ /* 0x000fc800000000ff */
[----:B------:R-:W-:-:S04]  /*0360*/  FFMA R6, -R3, R2, R0 ;  /* 0x0000000203067223 */ /* 0x000fc80000000100 */
[----:B------:R-:W-:Y:S01]  /*0370*/  FFMA R6, R7, R6, R2 ;  /* 0x0000000607067223 */ /* 0x000fe20000000002 */
[----:B-1----:R-:W-:Y:S06]  /*0380*/  @!P0 BRA `(.L_x_50) ;  /* 0x00000000000c8947 */ /* 0x002fec0003800000 */
[----:B------:R-:W-:-:S07]  /*0390*/  MOV R2, 0x3b0 ;  /* 0x000003b000027802 */ /* 0x000fce0000000f00 */
[----:B--2---:R-:W-:Y:S05]  /*03a0*/  CALL.REL.NOINC `($__internal_2_$__cuda_sm3x_div_rn_noftz_f32_slowpath) ;  /* 0x0000000000207944 */ /* 0x004fea0003c00000 */
[----:B------:R-:W-:-:S07]  /*03b0*/  IMAD.MOV.U32 R6, RZ, RZ, R0 ;  /* 0x000000ffff067224 */ /* 0x000fce00078e0000 */
.L_x_50:
[----:B------:R-:W0:Y:S01]  /*03c0*/  LDC.64 R2, c[0x0][0x390] ;  /* 0x0000e400ff027b82 */ /* 0x000e220000000a00 */
[----:B------:R-:W-:Y:S01]  /*03d0*/  FMUL R11, R6, 1000 ;  /* 0x447a0000060b7820 */ /* 0x000fe20000400000 */
[----:B--2---:R-:W-:Y:S02]  /*03e0*/  IMAD.MOV.U32 R9, RZ, RZ, R4 ;  /* 0x000000ffff097224 */ /* 0x004fe400078e0004 */
[----:B------:R-:W-:-:S04]  /*03f0*/  IMAD.MOV.U32 R10, RZ, RZ, R5 ;  /* 0x000000ffff0a7224 */ /* 0x000fc800078e0005 */
[----:B------:R-:W0:Y:S02]  /*0400*/  LDC R8, c[0x0][0x388] ;  /* 0x0000e200ff087b82 */ /* 0x000e240000000800 */
[----:B0-----:R-:W-:Y:S01]  /*0410*/  STG.E.128 desc[UR8][R2.64], R8 ;  /* 0x0000000802007986 */ /* 0x001fe2000c101d08 */
[----:B------:R-:W-:Y:S05]  /*0420*/  EXIT ;  /* 0x000000000000794d */ /* 0x000fea0003800000 */
        .weak           $__internal_2_$__cuda_sm3x_div_rn_noftz_f32_slowpath
        .type           $__internal_2_$__cuda_sm3x_div_rn_noftz_f32_slowpath,@function
        .size           $__internal_2_$__cuda_sm3x_div_rn_noftz_f32_slowpath,(.L_x_124 - $__internal_2_$__cuda_sm3x_div_rn_noftz_f32_slowpath)
$__internal_2_$__cuda_sm3x_div_rn_noftz_f32_slowpath:
[--C-:B------:R-:W-:Y:S01]  /*0430*/  SHF.R.U32.HI R7, RZ, 0x17, R3.reuse ;  /* 0x00000017ff077819 */ /* 0x100fe20000011603 */
[--C-:B------:R-:W-:Y:S01]  /*0440*/  IMAD.MOV.U32 R8, RZ, RZ, R0.reuse ;  /* 0x000000ffff087224 */ /* 0x100fe200078e0000 */
[----:B------:R-:W-:Y:S01]  /*0450*/  SHF.R.U32.HI R6, RZ, 0x17, R0 ;  /* 0x00000017ff067819 */ /* 0x000fe20000011600 */
[----:B------:R-:W-:Y:S01]  /*0460*/  IMAD.MOV.U32 R9, RZ, RZ, R3 ;  /* 0x000000ffff097224 */ /* 0x000fe200078e0003 */
[----:B------:R-:W-:Y:S02]  /*0470*/  LOP3.LUT R7, R7, 0xff, RZ, 0xc0, !PT ;  /* 0x000000ff07077812 */ /* 0x000fe400078ec0ff */
[----:B------:R-:W-:-:S03]  /*0480*/  LOP3.LUT R6, R6, 0xff, RZ, 0xc0, !PT ;  /* 0x000000ff06067812 */ /* 0x000fc600078ec0ff */
[----:B------:R-:W-:Y:S02]  /*0490*/  VIADD R12, R7, 0xffffffff ;  /* 0xffffffff070c7836 */ /* 0x000fe40000000000 */
[----:B------:R-:W-:-:S03]  /*04a0*/  VIADD R11, R6, 0xffffffff ;  /* 0xffffffff060b7836 */ /* 0x000fc60000000000 */
        /* <DEDUP_REMOVED lines=22> */
[----:B------:R-:W-:Y:S02]  /*0610*/  @P0 IMAD.MOV.U32 R10, RZ, RZ, RZ ;  /* 0x000000ffff0a0224 */ /* 0x000fe400078e00ff */
[----:B------:R-:W-:Y:S01]  /*0620*/  @!P0 FFMA R8, R0, 1.84467440737095516160e+19, RZ ;  /* 0x5f80000000088823 */ /* 0x000fe200000000ff */
[----:B------:R-:W-:Y:S02]  /*0630*/  @!P0 IMAD.MOV.U32 R10, RZ, RZ, -0x40 ;  /* 0xffffffc0ff0a8424 */ /* 0x000fe400078e00ff */
[----:B------:R-:W-:Y:S02]  /*0640*/  @!P1 FFMA R9, R3, 1.84467440737095516160e+19, RZ ;  /* 0x5f80000003099823 */ /* 0x000fe400000000ff */
[----:B------:R-:W-:-:S07]  /*0650*/  @!P1 VIADD R10, R10, 0x40 ;  /* 0x000000400a0a9836 */ /* 0x000fce0000000000 */
.L_x_51:
[----:B------:R-:W-:Y:S01]  /*0660*/  LEA R0, R7, 0xc0800000, 0x17 ;  /* 0xc080000007007811 */ /* 0x000fe200078eb8ff */
[----:B------:R-:W-:-:S04]  /*0670*/  VIADD R6, R6, 0xffffff81 ;  /* 0xffffff8106067836 */ /* 0x000fc80000000000 */
[----:B------:R-:W-:Y:S01]  /*0680*/  IMAD.IADD R9, R9, 0x1, -R0 ;  /* 0x0000000109097824 */ /* 0x000fe200078e0a00 */
[C---:B------:R-:W-:Y:S01]  /*0690*/  IADD3 R7, PT, PT, R6.reuse, 0x7f, -R7 ;  /* 0x0000007f06077810 */ /* 0x040fe20007ffe807 */
[----:B------:R-:W-:Y:S02]  /*06a0*/  IMAD R0, R6, -0x800000, R8 ;  /* 0xff80000006007824 */ /* 0x000fe400078e0208 */
[----:B------:R-:W0:Y:S01]  /*06b0*/  MUFU.RCP R3, R9 ;  /* 0x0000000900037308 */ /* 0x000e220000001000 */
[----:B------:R-:W-:Y:S01]  /*06c0*/  FADD.FTZ R11, -R9, -RZ ;  /* 0x800000ff090b7221 */ /* 0x000fe20000010100 */
[----:B------:R-:W-:-:S03]  /*06d0*/  IMAD.IADD R7, R7, 0x1, R10 ;  /* 0x0000000107077824 */ /* 0x000fc600078e020a */
        /* <DEDUP_REMOVED lines=8> */
[----:B------:R-:W-:-:S05]  /*0760*/  LOP3.LUT R3, R3, 0xff, RZ, 0xc0, !PT ;  /* 0x000000ff03037812 */ /* 0x000fca00078ec0ff */
[----:B------:R-:W-:-:S04]  /*0770*/  IMAD.IADD R9, R3, 0x1, R7 ;  /* 0x0000000103097824 */ /* 0x000fc800078e0207 */
        /* <DEDUP_REMOVED lines=10> */
[CCC-:B------:R-:W-:Y:S01]  /*0820*/  FFMA.RZ R3, R12.reuse, R8.reuse, R13.reuse ;  /* 0x000000080c037223 */ /* 0x1c0fe2000000c00d */
[CCC-:B------:R-:W-:Y:S01]  /*0830*/  FFMA.RM R6, R12.reuse, R8.reuse, R13.reuse ;  /* 0x000000080c067223 */ /* 0x1c0fe2000000400d */
[C---:B------:R-:W-:Y:S02]  /*0840*/  ISETP.NE.AND P2, PT, R9.reuse, RZ, PT ;  /* 0x000000ff0900720c */ /* 0x040fe40003f45270 */
[----:B------:R-:W-:Y:S02]  /*0850*/  ISETP.NE.AND P1, PT, R9, RZ, PT ;  /* 0x000000ff0900720c */ /* 0x000fe40003f25270 */
[----:B------:R-:W-:Y:S01]  /*0860*/  LOP3.LUT R7, R3, 0x7fffff, RZ, 0xc0, !PT ;  /* 0x007fffff03077812 */ /* 0x000fe200078ec0ff */
[----:B------:R-:W-:Y:S01]  /*0870*/  FFMA.RP R3, R12, R8, R13 ;  /* 0x000000080c037223 */ /* 0x000fe2000000800d */
[----:B------:R-:W-:Y:S02]  /*0880*/  VIADD R8, R9, 0x20 ;  /* 0x0000002009087836 */ /* 0x000fe40000000000 */
[----:B------:R-:W-:Y:S01]  /*0890*/  LOP3.LUT R7, R7, 0x800000, RZ, 0xfc, !PT ;  /* 0x0080000007077812 */ /* 0x000fe200078efcff */
[----:B------:R-:W-:Y:S01]  /*08a0*/  IMAD.MOV R9, RZ, RZ, -R9 ;  /* 0x000000ffff097224 */ /* 0x000fe200078e0a09 */
[----:B------:R-:W-:-:S02]  /*08b0*/  FSETP.NEU.FTZ.AND P0, PT, R3, R6, PT ;  /* 0x000000060300720b */ /* 0x000fc40003f1d000 */
        /* <DEDUP_REMOVED lines=8> */
[----:B------:R-:W-:-:S05]  /*0940*/  LOP3.LUT R3, R3, R6, RZ, 0xc0, !PT ;  /* 0x0000000603037212 */ /* 0x000fca00078ec0ff */
[----:B------:R-:W-:-:S05]  /*0950*/  IMAD.IADD R3, R8, 0x1, R3 ;  /* 0x0000000108037824 */ /* 0x000fca00078e0203 */
[----:B------:R-:W-:Y:S01]  /*0960*/  LOP3.LUT R0, R3, R0, RZ, 0xfc, !PT ;  /* 0x0000000003007212 */ /* 0x000fe200078efcff */
[----:B------:R-:W-:Y:S06]  /*0970*/  BRA `(.L_x_58) ;  /* 0x0000000000347947 */ /* 0x000fec0003800000 */
.L_x_57:
[----:B------:R-:W-:-:S04]  /*0980*/  LOP3.LUT R0, R0, 0x80000000, RZ, 0xc0, !PT ;  /* 0x8000000000007812 */ /* 0x000fc800078ec0ff */
[----:B------:R-:W-:Y:S01]  /*0990*/  LOP3.LUT R0, R0, 0x7f800000, RZ, 0xfc, !PT ;  /* 0x7f80000000007812 */ /* 0x000fe200078efcff */
[----:B------:R-:W-:Y:S06]  /*09a0*/  BRA `(.L_x_58) ;  /* 0x0000000000287947 */ /* 0x000fec0003800000 */
.L_x_56:
[----:B------:R-:W-:Y:S01]  /*09b0*/  IMAD R0, R7, 0x800000, R0 ;  /* 0x0080000007007824 */ /* 0x000fe200078e0200 */
[----:B------:R-:W-:Y:S06]  /*09c0*/  BRA `(.L_x_58) ;  /* 0x0000000000207947 */ /* 0x000fec0003800000 */
.L_x_55:
[----:B------:R-:W-:-:S04]  /*09d0*/  LOP3.LUT R0, R9, 0x80000000, R8, 0x48, !PT ;  /* 0x8000000009007812 */ /* 0x000fc800078e4808 */
[----:B------:R-:W-:Y:S01]  /*09e0*/  LOP3.LUT R0, R0, 0x7f800000, RZ, 0xfc, !PT ;  /* 0x7f80000000007812 */ /* 0x000fe200078efcff */
[----:B------:R-:W-:Y:S06]  /*09f0*/  BRA `(.L_x_58) ;  /* 0x0000000000147947 */ /* 0x000fec0003800000 */
.L_x_54:
[----:B------:R-:W-:Y:S01]  /*0a00*/  LOP3.LUT R0, R9, 0x80000000, R8, 0x48, !PT ;  /* 0x8000000009007812 */ /* 0x000fe200078e4808 */
[----:B------:R-:W-:Y:S06]  /*0a10*/  BRA `(.L_x_58) ;  /* 0x00000000000c7947 */ /* 0x000fec0003800000 */
.L_x_53:
[----:B------:R-:W0:Y:S01]  /*0a20*/  MUFU.RSQ R0, -QNAN ;  /* 0xffc0000000007908 */ /* 0x000e220000001400 */
[----:B------:R-:W-:Y:S05]  /*0a30*/  BRA `(.L_x_58) ;  /* 0x0000000000047947 */ /* 0x000fea0003800000 */
.L_x_52:
[----:B------:R-:W-:-:S07]  /*0a40*/  FADD.FTZ R0, R0, R3 ;  /* 0x0000000300007221 */ /* 0x000fce0000010000 */
.L_x_58:
[----:B------:R-:W-:-:S04]  /*0a50*/  IMAD.MOV.U32 R3, RZ, RZ, 0x0 ;  /* 0x00000000ff037424 */ /* 0x000fc800078e00ff */
[----:B0-----:R-:W-:Y:S05]  /*0a60*/  RET.REL.NODEC R2 `(compute_clash_stats) ;  /* 0xfffffff402647950 */ /* 0x001fea0003c3ffff */
.L_x_59:
        /* <DEDUP_REMOVED lines=9> */
.L_x_124:


//--------------------- .text.detect_clashes      --------------------------
	.section	.text.detect_clashes,"ax",@progbits
	.align	128
        .global         detect_clashes
        .type           detect_clashes,@function
        .size           detect_clashes,(.L_x_126 - detect_clashes)
        .other          detect_clashes,@"STO_CUDA_ENTRY STV_DEFAULT"
detect_clashes:
.text.detect_clashes:
[----:B------:R-:W-:Y:S01]  /*0000*/  LDC R1, c[0x0][0x37c] ;  /* 0x0000df00ff017b82 */ /* 0x000fe20000000800 */
[----:B------:R-:W0:Y:S07]  /*0010*/  S2R R15, SR_TID.X ;  /* 0x00000000000f7919 */ /* 0x000e2e0000002100 */
[----:B------:R-:W0:Y:S01]  /*0020*/  S2UR UR4, SR_CTAID.X ;  /* 0x00000000000479c3 */ /* 0x000e220000002500 */
[----:B------:R-:W1:Y:S01]  /*0030*/  LDCU.64 UR10, c[0x0][0x358] ;  /* 0x00006b00ff0a77ac */ /* 0x000e620008000a00 */
[----:B------:R-:W-:Y:S06]  /*0040*/  BSSY.RECONVERGENT B0, `(.L_x_60) ;  /* 0x0000016000007945 */ /* 0x000fec0003800200 */
[----:B------:R-:W0:Y:S08]  /*0050*/  LDC R8, c[0x0][0x360] ;  /* 0x0000d800ff087b82 */ /* 0x000e300000000800 */
[----:B------:R-:W2:Y:S01]  /*0060*/  LDC R11, c[0x0][0x3a8] ;  /* 0x0000ea00ff0b7b82 */ /* 0x000ea20000000800 */
[----:B0-----:R-:W-:-:S05]  /*0070*/  IMAD R8, R8, UR4, R15 ;  /* 0x0000000408087c24 */ /* 0x001fca000f8e020f */
[----:B--2---:R-:W-:Y:S02]  /*0080*/  ISETP.GE.AND P0, PT, R8, R11, PT ;  /* 0x0000000b0800720c */ /* 0x004fe40003f06270 */
[----:B------:R-:W-:-:S11]  /*0090*/  ISETP.GE.AND P1, PT, R11, 0x1, PT ;  /* 0x000000010b00780c */ /* 0x000fd60003f26270 */
[----:B-1----:R-:W-:Y:S05]  /*00a0*/  @P0 BRA `(.L_x_61) ;  /* 0x00000000003c0947 */ /* 0x002fea0003800000 */
[----:B------:R-:W0:Y:S08]  /*00b0*/  LDC.64 R4, c[0x0][0x388] ;  /* 0x0000e200ff047b82 */ /* 0x000e300000000a00 */
[----:B------:R-:W1:Y:S08]  /*00c0*/  LDC.64 R2, c[0x0][0x380] ;  /* 0x0000e000ff027b82 */ /* 0x000e700000000a00 */
[----:B------:R-:W2:Y:S01]  /*00d0*/  LDC.64 R6, c[0x0][0x390] ;  /* 0x0000e400ff067b82 */ /* 0x000ea20000000a00 */
[----:B0-----:R-:W-:-:S06]  /*00e0*/  IMAD.WIDE R4, R8, 0x4, R4 ;  /* 0x0000000408047825 */ /* 0x001fcc00078e0204 */
[----:B------:R-:W3:Y:S01]  /*00f0*/  LDG.E.CONSTANT R4, desc[UR10][R4.64] ;  /* 0x0000000a04047981 */ /* 0x000ee2000c1e9900 */
[----:B------:R-:W-:-:S04]  /*0100*/  IMAD R9, R8, 0x3, RZ ;  /* 0x0000000308097824 */ /* 0x000fc800078e02ff */
[----:B-1----:R-:W-:-:S04]  /*0110*/  IMAD.WIDE R2, R9, 0x4, R2 ;  /* 0x0000000409027825 */ /* 0x002fc800078e0202 */
[----:B--2---:R-:W-:Y:S01]  /*0120*/  IMAD.WIDE R6, R8, 0x4, R6 ;  /* 0x0000000408067825 */ /* 0x004fe200078e0206 */
[----:B------:R0:W5:Y:S04]  /*0130*/  LDG.E.CONSTANT R13, desc[UR10][R2.64] ;  /* 0x0000000a020d7981 */ /* 0x000168000c1e9900 */
[----:B------:R0:W5:Y:S04]  /*0140*/  LDG.E.CONSTANT R18, desc[UR10][R2.64+0x4] ;  /* 0x0000040a02127981 */ /* 0x000168000c1e9900 */
[----:B------:R0:W5:Y:S04]  /*0150*/  LDG.E.CONSTANT R16, desc[UR10][R2.64+0x8] ;  /* 0x0000080a02107981 */ /* 0x000168000c1e9900 */
[----:B------:R0:W5:Y:S01]  /*0160*/  LDG.E.CONSTANT R14, desc[UR10][R6.64] ;  /* 0x0000000a060e7981 */ /* 0x000162000c1e9900 */
[----:B---3--:R-:W-:-:S05]  /*0170*/  VIMNMX R0, PT, PT, R4, 0x6, PT ;  /* 0x0000000604007848 */ /* 0x008fca0003fe0100 */
[----:B------:R-:W-:-:S04]  /*0180*/  IMAD.SHL.U32 R0, R0, 0x4, RZ ;  /* 0x0000000400007824 */ /* 0x000fc800078e00ff */
[----:B------:R0:W1:Y:S03]  /*0190*/  LDC R12, c[0x3][R0] ;  /* 0x00c00000000c7b82 */ /* 0x0000660000000800 */
.L_x_61:
[----:B------:R-:W-:Y:S05]  /*01a0*/  BSYNC.RECONVERGENT B0 ;  /* 0x0000000000007941 */ /* 0x000fea0003800200 */
.L_x_60:
[----:B------:R-:W-:Y:S05]  /*01b0*/  @!P1 EXIT ;  /* 0x000000000000994d */ /* 0x000fea0003800000 */
[----:B0-----:R-:W0:Y:S01]  /*01c0*/  S2R R3, SR_CgaCtaId ;  /* 0x0000000000037919 */ /* 0x001e220000008800 */
[----:B------:R-:W2:Y:S01]  /*01d0*/  LDC R5, c[0x0][0x3b0] ;  /* 0x0000ec00ff057b82 */ /* 0x000ea20000000800 */
[----:B-----5:R-:W-:Y:S01]  /*01e0*/  IMAD.HI R7, R14, 0x68db8bad, RZ ;  /* 0x68db8bad0e077827 */ /* 0x020fe200078e02ff */
[----:B------:R-:W-:Y:S01]  /*01f0*/  MOV R0, 0x400 ;  /* 0x0000040000007802 */ /* 0x000fe20000000f00 */
[----:B------:R-:W3:Y:S02]  /*0200*/  LDCU UR9, c[0x0][0x3a8] ;  /* 0x00007500ff0977ac */ /* 0x000ee40008000800 */
[----:B------:R-:W-:Y:S01]  /*0210*/  VIADD R6, R11, 0xff ;  /* 0x000000ff0b067836 */ /* 0x000fe20000000000 */
[----:B------:R-:W-:Y:S01]  /*0220*/  SHF.R.U32.HI R2, RZ, 0x1f, R7 ;  /* 0x0000001fff027819 */ /* 0x000fe20000011607 */
[----:B------:R-:W-:-:S03]  /*0230*/  UMOV UR4, URZ ;  /* 0x000000ff00047c82 */ /* 0x000fc60008000000 */
[----:B------:R-:W-:Y:S02]  /*0240*/  LEA.HI.SX32 R7, R7, R2, 0x14 ;  /* 0x0000000207077211 */ /* 0x000fe400078fa2ff */
[----:B------:R-:W-:-:S03]  /*0250*/  SHF.R.U32.HI R6, RZ, 0x8, R6 ;  /* 0x00000008ff067819 */ /* 0x000fc60000011606 */
[----:B------:R-:W-:Y:S02]  /*0260*/  IMAD R2, R7, -0x2710, R14 ;  /* 0xffffd8f007027824 */ /* 0x000fe400078e020e */
[----:B--2---:R-:W-:Y:S01]  /*0270*/  FADD R5, -R5, 1 ;  /* 0x3f80000005057421 */ /* 0x004fe20000000100 */
[----:B0-----:R-:W-:-:S05]  /*0280*/  LEA R0, R3, R0, 0x18 ;  /* 0x0000000003007211 */ /* 0x001fca00078ec0ff */
[----:B---3--:R-:W-:-:S07]  /*0290*/  IMAD R4, R15, 0xc, R0 ;  /* 0x0000000c0f047824 */ /* 0x008fce00078e0200 */
.L_x_90:
[----:B0-----:R-:W0:Y:S01]  /*02a0*/  LDCU UR13, c[0x0][0x3a8] ;  /* 0x00007500ff0d77ac */ /* 0x001e220008000800 */
[----:B------:R-:W-:Y:S01]  /*02b0*/  BSSY.RECONVERGENT B0, `(.L_x_62) ;  /* 0x0000022000007945 */ /* 0x000fe20003800200 */
[----:B------:R-:W-:Y:S02]  /*02c0*/  USHF.L.U32 UR12, UR4, 0x8, URZ ;  /* 0x00000008040c7899 */ /* 0x000fe400080006ff */
[----:B------:R-:W-:-:S04]  /*02d0*/  UISETP.LT.AND UP0, UPT, UR9, 0x100, UPT ;  /* 0x000001000900788c */ /* 0x000fc8000bf01270 */
[----:B---3--:R-:W-:Y:S01]  /*02e0*/  VIADD R9, R15, UR12 ;  /* 0x0000000c0f097c36 */ /* 0x008fe20008000000 */
[----:B------:R-:W-:-:S04]  /*02f0*/  USEL UR5, UR9, 0x100, UP0 ;  /* 0x0000010009057887 */ /* 0x000fc80008000000 */
[----:B------:R-:W-:Y:S01]  /*0300*/  UISETP.LT.AND UP0, UPT, UR5, 0x1, UPT ;  /* 0x000000010500788c */ /* 0x000fe2000bf01270 */
[----:B0-----:R-:W-:-:S03]  /*0310*/  ISETP.GE.AND P0, PT, R9, UR13, PT ;  /* 0x0000000d09007c0c */ /* 0x001fc6000bf06270 */
[----:B------:R-:W-:-:S10]  /*0320*/  USEL UR7, UR5, 0x1, !UP0 ;  /* 0x0000000105077887 */ /* 0x000fd4000c000000 */
[----:B--2---:R-:W-:Y:S05]  /*0330*/  @P0 BRA `(.L_x_63) ;  /* 0x0000000000640947 */ /* 0x004fea0003800000 */
[----:B------:R-:W0:Y:S01]  /*0340*/  LDC.64 R10, c[0x0][0x380] ;  /* 0x0000e000ff0a7b82 */ /* 0x000e220000000a00 */
[----:B------:R-:W-:-:S07]  /*0350*/  IMAD R3, R9, 0x3, RZ ;  /* 0x0000000309037824 */ /* 0x000fce00078e02ff */
[----:B------:R-:W2:Y:S08]  /*0360*/  LDC.64 R20, c[0x0][0x388] ;  /* 0x0000e200ff147b82 */ /* 0x000eb00000000a00 */
[----:B------:R-:W3:Y:S01]  /*0370*/  LDC.64 R22, c[0x0][0x390] ;  /* 0x0000e400ff167b82 */ /* 0x000ee20000000a00 */
[----:B0-----:R-:W-:-:S05]  /*0380*/  IMAD.WIDE R10, R3, 0x4, R10 ;  /* 0x00000004030a7825 */ /* 0x001fca00078e020a */
[----:B------:R-:W4:Y:S01]  /*0390*/  LDG.E.CONSTANT R3, desc[UR10][R10.64] ;  /* 0x0000000a0a037981 */ /* 0x000f22000c1e9900 */
[----:B--2---:R-:W-:-:S03]  /*03a0*/  IMAD.WIDE R20, R9, 0x4, R20 ;  /* 0x0000000409147825 */ /* 0x004fc600078e0214 */
[----:B------:R-:W2:Y:S04]  /*03b0*/  LDG.E.CONSTANT R17, desc[UR10][R10.64+0x8] ;  /* 0x0000080a0a117981 */ /* 0x000ea8000c1e9900 */
[----:B------:R-:W5:Y:S01]  /*03c0*/  LDG.E.CONSTANT R20, desc[UR10][R20.64] ;  /* 0x0000000a14147981 */ /* 0x000f62000c1e9900 */
[----:B---3--:R-:W-:-:S03]  /*03d0*/  IMAD.WIDE R22, R9, 0x4, R22 ;  /* 0x0000000409167825 */ /* 0x008fc600078e0216 */
[----:B------:R-:W3:Y:S04]  /*03e0*/  LDG.E.CONSTANT R9, desc[UR10][R10.64+0x4] ;  /* 0x0000040a0a097981 */ /* 0x000ee8000c1e9900 */
[----:B------:R-:W5:Y:S01]  /*03f0*/  LDG.E.CONSTANT R22, desc[UR10][R22.64] ;  /* 0x0000000a16167981 */ /* 0x000f62000c1e9900 */
[----:B------:R-:W0:Y:S01]  /*0400*/  S2UR UR8, SR_CgaCtaId ;  /* 0x00000000000879c3 */ /* 0x000e220000008800 */
[----:B------:R-:W-:Y:S02]  /*0410*/  UMOV UR6, 0x400 ;  /* 0x0000040000067882 */ /* 0x000fe40000000000 */
[----:B------:R-:W-:Y:S02]  /*0420*/  UIADD3 UR5, UPT, UPT, UR6, 0xc00, URZ ;  /* 0x00000c0006057890 */ /* 0x000fe4000fffe0ff */
[----:B------:R-:W-:-:S02]  /*0430*/  UIADD3 UR6, UPT, UPT, UR6, 0x1000, URZ ;  /* 0x0000100006067890 */ /* 0x000fc4000fffe0ff */
[----:B0-----:R-:W-:Y:S02]  /*0440*/  ULEA UR5, UR8, UR5, 0x18 ;  /* 0x0000000508057291 */ /* 0x001fe4000f8ec0ff */
[----:B------:R-:W-:-:S04]  /*0450*/  ULEA UR6, UR8, UR6, 0x18 ;  /* 0x0000000608067291 */ /* 0x000fc8000f8ec0ff */
[C---:B------:R-:W-:Y:S02]  /*0460*/  LEA R19, R15.reuse, UR5, 0x2 ;  /* 0x000000050f137c11 */ /* 0x040fe4000f8e10ff */
[----:B------:R-:W-:Y:S01]  /*0470*/  LEA R25, R15, UR6, 0x2 ;  /* 0x000000060f197c11 */ /* 0x000fe2000f8e10ff */
[----:B----4-:R0:W-:Y:S04]  /*0480*/  STS [R4], R3 ;  /* 0x0000000304007388 */ /* 0x0101e80000000800 */
[----:B--2---:R0:W-:Y:S04]  /*0490*/  STS [R4+0x8], R17 ;  /* 0x0000081104007388 */ /* 0x0041e80000000800 */
[----:B---3--:R0:W-:Y:S04]  /*04a0*/  STS [R4+0x4], R9 ;  /* 0x0000040904007388 */ /* 0x0081e80000000800 */
[----:B-----5:R0:W-:Y:S04]  /*04b0*/  STS [R19], R20 ;  /* 0x0000001413007388 */ /* 0x0201e80000000800 */
[----:B------:R0:W-:Y:S02]  /*04c0*/  STS [R25], R22 ;  /* 0x0000001619007388 */ /* 0x0001e40000000800 */
.L_x_63:
[----:B------:R-:W-:Y:S05]  /*04d0*/  BSYNC.RECONVERGENT B0 ;  /* 0x0000000000007941 */ /* 0x000fea0003800200 */
.L_x_62:
[----:B------:R-:W-:Y:S01]  /*04e0*/  VIMNMX R0, PT, PT, R8, UR12, !PT ;  /* 0x0000000c08007c48 */ /* 0x000fe2000ffe0100 */
[----:B------:R-:W-:Y:S01]  /*04f0*/  UIADD3 UR4, UPT, UPT, UR4, 0x1, URZ ;  /* 0x0000000104047890 */ /* 0x000fe2000fffe0ff */
[----:B------:R-:W-:Y:S02]  /*0500*/  BAR.SYNC.DEFER_BLOCKING 0x0 ;  /* 0x0000000000007b1d */ /* 0x000fe40000010000 */
[----:B------:R-:W-:-:S03]  /*0510*/  ISETP.GE.AND P0, PT, R0, UR13, PT ;  /* 0x0000000d00007c0c */ /* 0x000fc6000bf06270 */
[----:B------:R-:W-:Y:S01]  /*0520*/  ISETP.NE.AND P2, PT, R6, UR4, PT ;  /* 0x0000000406007c0c */ /* 0x000fe2000bf45270 */
[----:B------:R-:W2:Y:S09]  /*0530*/  LDCU UR8, c[0x0][0x3ac] ;  /* 0x00007580ff0877ac */ /* 0x000eb20008000800 */
[----:B------:R-:W-:Y:S05]  /*0540*/  @P0 BRA `(.L_x_64) ;  /* 0x0000001000680947 */ /* 0x000fea0003800000 */
[----:B------:R-:W-:Y:S01]  /*0550*/  UISETP.GE.AND UP0, UPT, UR9, 0x2, UPT ;  /* 0x000000020900788c */ /* 0x000fe2000bf06270 */
[----:B0-----:R-:W-:-:S08]  /*0560*/  HFMA2 R17, -RZ, RZ, 0, 0 ;  /* 0x00000000ff117431 */ /* 0x001fd000000001ff */
[----:B------:R-:W-:Y:S05]  /*0570*/  BRA.U !UP0, `(.L_x_65) ;  /* 0x0000000908e47547 */ /* 0x000fea000b800000 */
[----:B------:R-:W-:Y:S01]  /*0580*/  ULOP3.LUT UR5, UR7, 0x1fe, URZ, 0xc0, !UPT ;  /* 0x000001fe07057892 */ /* 0x000fe2000f8ec0ff */
[----:B------:R-:W-:-:S05]  /*0590*/  IMAD.MOV.U32 R22, RZ, RZ, RZ ;  /* 0x000000ffff167224 */ /* 0x000fca00078e00ff */
[----:B------:R-:W-:-:S07]  /*05a0*/  IMAD.U32 R17, RZ, RZ, UR5 ;  /* 0x00000005ff117e24 */ /* 0x000fce000f8e00ff */
.L_x_84:
[----:B0-----:R-:W0:Y:S01]  /*05b0*/  S2R R9, SR_CgaCtaId ;  /* 0x0000000000097919 */ /* 0x001e220000008800 */
[----:B------:R-:W-:Y:S01]  /*05c0*/  MOV R0, 0x400 ;  /* 0x0000040000007802 */ /* 0x000fe20000000f00 */
[----:B------:R-:W-:Y:S05]  /*05d0*/  YIELD ;  /* 0x0000000000007946 */ /* 0x000fea0003800000 */
[C---:B------:R-:W-:Y:S01]  /*05e0*/  VIADD R10, R0.reuse, 0xc00 ;  /* 0x00000c00000a7836 */ /* 0x040fe20000000000 */
[----:B------:R-:W-:Y:S01]  /*05f0*/  IADD3 R3, PT, PT, R0, 0x1000, RZ ;  /* 0x0000100000037810 */ /* 0x000fe20007ffe0ff */
[----:B------:R-:W-:Y:S01]  /*0600*/  BSSY.RECONVERGENT B0, `(.L_x_66) ;  /* 0x000005b000007945 */ /* 0x000fe20003800200 */
[----:B0-----:R-:W-:-:S02]  /*0610*/  LEA R11, R9, R0, 0x18 ;  /* 0x00000000090b7211 */ /* 0x001fc400078ec0ff */
[C---:B------:R-:W-:Y:S02]  /*0620*/  LEA R3, R9.reuse, R3, 0x18 ;  /* 0x0000000309037211 */ /* 0x040fe400078ec0ff */
[----:B------:R-:W-:Y:S01]  /*0630*/  LEA R27, R9, R10, 0x18 ;  /* 0x0000000a091b7211 */ /* 0x000fe200078ec0ff */
[C---:B------:R-:W-:Y:S01]  /*0640*/  VIADD R9, R22.reuse, UR12 ;  /* 0x0000000c16097c36 */ /* 0x040fe20008000000 */
[C---:B------:R-:W-:Y:S01]  /*0650*/  LEA R29, R22.reuse, R3, 0x2 ;  /* 0x00000003161d7211 */ /* 0x040fe200078e10ff */
[C---:B------:R-:W-:Y:S02]  /*0660*/  IMAD R28, R22.reuse, 0xc, R11 ;  /* 0x0000000c161c7824 */ /* 0x040fe400078e020b */
[----:B------:R-:W-:Y:S01]  /*0670*/  IMAD R27, R22, 0x4, R27 ;  /* 0x00000004161b7824 */ /* 0x000fe200078e021b */
[----:B------:R-:W-:Y:S01]  /*0680*/  ISETP.GE.AND P0, PT, R8, R9, PT ;  /* 0x000000090800720c */ /* 0x000fe20003f06270 */
[----:B------:R-:W-:-:S05]  /*0690*/  VIADD R22, R22, 0x2 ;  /* 0x0000000216167836 */ /* 0x000fca0000000000 */
[----:B------:R-:W-:-:S07]  /*06a0*/  ISETP.NE.AND P3, PT, R22, R17, PT ;  /* 0x000000111600720c */ /* 0x000fce0003f65270 */
[----:B------:R-:W-:Y:S06]  /*06b0*/  @P0 BRA `(.L_x_67) ;  /* 0x00000004003c0947 */ /* 0x000fec0003800000 */
[----:B------:R-:W0:Y:S02]  /*06c0*/  LDS R11, [R29] ;  /* 0x000000001d0b7984 */ /* 0x000e240000000800 */
[----:B0-----:R-:W-:-:S13]  /*06d0*/  ISETP.NE.AND P0, PT, R14, R11, PT ;  /* 0x0000000b0e00720c */ /* 0x001fda0003f05270 */
[----:B------:R-:W-:Y:S05]  /*06e0*/  @!P0 BRA `(.L_x_67) ;  /* 0x0000000400308947 */ /* 0x000fea0003800000 */
[----:B------:R-:W-:Y:S01]  /*06f0*/  IMAD.HI R0, R11, 0x68db8bad, RZ ;  /* 0x68db8bad0b007827 */ /* 0x000fe200078e02ff */
[----:B------:R-:W-:Y:S04]  /*0700*/  BSSY.RELIABLE B1, `(.L_x_68) ;  /* 0x000000b000017945 */ /* 0x000fe80003800100 */
[----:B------:R-:W-:-:S04]  /*0710*/  SHF.R.U32.HI R3, RZ, 0x1f, R0 ;  /* 0x0000001fff037819 */ /* 0x000fc80000011600 */
[----:B------:R-:W-:-:S04]  /*0720*/  LEA.HI.SX32 R0, R0, R3, 0x14 ;  /* 0x0000000300007211 */ /* 0x000fc800078fa2ff */
[----:B------:R-:W-:-:S13]  /*0730*/  ISETP.NE.AND P0, PT, R7, R0, PT ;  /* 0x000000000700720c */ /* 0x000fda0003f05270 */
[----:B------:R-:W-:Y:S05]  /*0740*/  @P0 BRA `(.L_x_69) ;  /* 0x0000000000180947 */ /* 0x000fea0003800000 */
[----:B------:R-:W-:-:S05]  /*0750*/  IMAD R3, R0, 0x2710, -R11 ;  /* 0x0000271000037824 */ /* 0x000fca00078e0a0b */
[----:B------:R-:W-:-:S04]  /*0760*/  IADD3 R3, PT, PT, R2, R3, RZ ;  /* 0x0000000302037210 */ /* 0x000fc80007ffe0ff */
[----:B------:R-:W-:-:S04]  /*0770*/  IABS R0, R3 ;  /* 0x0000000300007213 */ /* 0x000fc80000000000 */
[----:B------:R-:W-:-:S13]  /*0780*/  ISETP.GE.U32.AND P0, PT, R0, 0x2, PT ;  /* 0x000000020000780c */ /* 0x000fda0003f06070 */
[----:B------:R-:W-:Y:S05]  /*0790*/  @!P0 BREAK.RELIABLE B1 ;  /* 0x0000000000018942 */ /* 0x000fea0003800100 */
[----:B------:R-:W-:Y:S05]  /*07a0*/  @!P0 BRA `(.L_x_67) ;  /* 0x0000000400008947 */ /* 0x000fea0003800000 */
.L_x_69:
[----:B--2---:R-:W-:Y:S05]  /*07b0*/  BSYNC.RELIABLE B1 ;  /* 0x0000000000017941 */ /* 0x004fea0003800100 */
.L_x_68:
[----:B------:R-:W0:Y:S04]  /*07c0*/  LDS.64 R10, [R28] ;  /* 0x000000001c0a7984 */ /* 0x000e280000000a00 */
[----:B------:R-:W2:Y:S01]  /*07d0*/  LDS R3, [R28+0x8] ;  /* 0x000008001c037984 */ /* 0x000ea20000000800 */
[----:B0-----:R-:W-:Y:S01]  /*07e0*/  FADD R11, R18, -R11 ;  /* 0x8000000b120b7221 */ /* 0x001fe20000000000 */
[----:B------:R-:W-:-:S03]  /*07f0*/  FADD R10, R13, -R10 ;  /* 0x8000000a0d0a7221 */ /* 0x000fc60000000000 */
[----:B------:R-:W-:Y:S01]  /*0800*/  FMUL R11, R11, R11 ;  /* 0x0000000b0b0b7220 */ /* 0x000fe20000400000 */
[----:B--2---:R-:W-:-:S03]  /*0810*/  FADD R3, R16, -R3 ;  /* 0x8000000310037221 */ /* 0x004fc60000000000 */
        /* <DEDUP_REMOVED lines=8> */
[----:B0-2---:R-:W-:Y:S05]  /*08a0*/  @!P0 BRA `(.L_x_71) ;  /* 0x0000000000148947 */ /* 0x005fea0003800000 */
[----:B------:R-:W-:Y:S01]  /*08b0*/  IMAD.MOV.U32 R0, RZ, RZ, R3 ;  /* 0x000000ffff007224 */ /* 0x000fe200078e0003 */
[----:B------:R-:W-:-:S07]  /*08c0*/  MOV R23, 0x8e0 ;  /* 0x000008e000177802 */ /* 0x000fce0000000f00 */
[----:B-1----:R-:W-:Y:S05]  /*08d0*/  CALL.REL.NOINC `($__internal_3_$__cuda_sm20_sqrt_rn_f32_slowpath) ;  /* 0x0000000c00987944 */ /* 0x002fea0003c00000 */
[----:B------:R-:W-:Y:S01]  /*08e0*/  MOV R10, R3 ;  /* 0x00000003000a7202 */ /* 0x000fe20000000f00 */
[----:B------:R-:W-:Y:S06]  /*08f0*/  BRA `(.L_x_72) ;  /* 0x0000000000107947 */ /* 0x000fec0003800000 */
.L_x_71:
[----:B------:R-:W-:Y:S01]  /*0900*/  FMUL.FTZ R10, R3, R0 ;  /* 0x00000000030a7220 */ /* 0x000fe20000410000 */
[----:B------:R-:W-:-:S03]  /*0910*/  FMUL.FTZ R0, R0, 0.5 ;  /* 0x3f00000000007820 */ /* 0x000fc60000410000 */
[----:B------:R-:W-:-:S04]  /*0920*/  FFMA R3, -R10, R10, R3 ;  /* 0x0000000a0a037223 */ /* 0x000fc80000000103 */
[----:B------:R-:W-:-:S07]  /*0930*/  FFMA R10, R3, R0, R10 ;  /* 0x00000000030a7223 */ /* 0x000fce000000000a */
.L_x_72:
[----:B------:R-:W-:Y:S05]  /*0940*/  BSYNC.RECONVERGENT B1 ;  /* 0x0000000000017941 */ /* 0x000fea0003800200 */
.L_x_70:
[----:B------:R-:W0:Y:S02]  /*0950*/  LDS R0, [R27] ;  /* 0x000000001b007984 */ /* 0x000e240000000800 */
[----:B0-----:R-:W-:-:S05]  /*0960*/  VIMNMX R0, PT, PT, R0, 0x6, PT ;  /* 0x0000000600007848 */ /* 0x001fca0003fe0100 */
[----:B------:R-:W-:-:S06]  /*0970*/  IMAD.SHL.U32 R3, R0, 0x4, RZ ;  /* 0x0000000400037824 */ /* 0x000fcc00078e00ff */
[----:B------:R-:W1:Y:S02]  /*0980*/  LDC R3, c[0x3][R3] ;  /* 0x00c0000003037b82 */ /* 0x000e640000000800 */
[----:B-1----:R-:W-:-:S04]  /*0990*/  FADD R0, R12, R3 ;  /* 0x000000030c007221 */ /* 0x002fc80000000000 */
[----:B------:R-:W-:-:S05]  /*09a0*/  FMUL R11, R5, R0 ;  /* 0x00000000050b7220 */ /* 0x000fca0000400000 */
[----:B------:R-:W-:-:S13]  /*09b0*/  FSETP.GEU.AND P0, PT, R10, R11, PT ;  /* 0x0000000b0a00720b */ /* 0x000fda0003f0e000 */
[----:B------:R-:W-:Y:S05]  /*09c0*/  @P0 BRA `(.L_x_67) ;  /* 0x0000000000780947 */ /* 0x000fea0003800000 */
[----:B------:R-:W0:Y:S01]  /*09d0*/  S2R R24, SR_LANEID ;  /* 0x0000000000187919 */ /* 0x000e220000000000 */
[----:B------:R-:W-:Y:S01]  /*09e0*/  VOTEU.ANY UR5, UPT, PT ;  /* 0x0000000000057886 */ /* 0x000fe200038e0100 */
[----:B------:R-:W1:Y:S01]  /*09f0*/  LDC.64 R20, c[0x0][0x398] ;  /* 0x0000e600ff147b82 */ /* 0x000e620000000a00 */
[----:B------:R-:W0:Y:S08]  /*0a00*/  FLO.U32 R19, UR5 ;  /* 0x0000000500137d00 */ /* 0x000e3000080e0000 */
[----:B------:R-:W1:Y:S01]  /*0a10*/  POPC R3, UR5 ;  /* 0x0000000500037d09 */ /* 0x000e620008000000 */
[----:B0-----:R-:W-:-:S13]  /*0a20*/  ISETP.EQ.U32.AND P0, PT, R19, R24, PT ;  /* 0x000000181300720c */ /* 0x001fda0003f02070 */
[----:B-1----:R-:W2:Y:S01]  /*0a30*/  @P0 ATOMG.E.ADD.STRONG.GPU PT, R20, desc[UR10][R20.64], R3 ;  /* 0x80000003141409a8 */ /* 0x002ea200081ef10a */
[----:B------:R-:W0:Y:S02]  /*0a40*/  S2R R23, SR_LTMASK ;  /* 0x0000000000177919 */ /* 0x000e240000003900 */
[----:B0-----:R-:W-:-:S04]  /*0a50*/  LOP3.LUT R23, R23, UR5, RZ, 0xc0, !PT ;  /* 0x0000000517177c12 */ /* 0x001fc8000f8ec0ff */
[----:B------:R-:W0:Y:S01]  /*0a60*/  POPC R24, R23 ;  /* 0x0000001700187309 */ /* 0x000e220000000000 */
[----:B--2---:R-:W0:Y:S02]  /*0a70*/  SHFL.IDX PT, R11, R20, R19, 0x1f ;  /* 0x00001f13140b7589 */ /* 0x004e2400000e0000 */
[----:B0-----:R-:W-:-:S05]  /*0a80*/  IMAD.IADD R11, R11, 0x1, R24 ;  /* 0x000000010b0b7824 */ /* 0x001fca00078e0218 */
[----:B------:R-:W-:-:S13]  /*0a90*/  ISETP.GE.AND P0, PT, R11, UR8, PT ;  /* 0x000000080b007c0c */ /* 0x000fda000bf06270 */
[----:B------:R-:W-:Y:S05]  /*0aa0*/  @P0 BRA `(.L_x_67) ;  /* 0x0000000000400947 */ /* 0x000fea0003800000 */
[----:B------:R-:W0:Y:S01]  /*0ab0*/  MUFU.RCP R19, R0 ;  /* 0x0000000000137308 */ /* 0x000e220000001000 */
[----:B------:R-:W1:Y:S01]  /*0ac0*/  LDC.64 R20, c[0x0][0x3a0] ;  /* 0x0000e800ff147b82 */ /* 0x000e620000000a00 */
[C---:B------:R-:W-:Y:S01]  /*0ad0*/  FADD R3, R0.reuse, -R10 ;  /* 0x8000000a00037221 */ /* 0x040fe20000000000 */
[----:B------:R-:W-:Y:S05]  /*0ae0*/  BSSY.RECONVERGENT B1, `(.L_x_73) ;  /* 0x000000b000017945 */ /* 0x000fea0003800200 */
[----:B------:R-:W2:Y:S01]  /*0af0*/  FCHK P0, R3, R0 ;  /* 0x0000000003007302 */ /* 0x000ea20000000000 */
[----:B0-----:R-:W-:-:S04]  /*0b00*/  FFMA R24, -R0, R19, 1 ;  /* 0x3f80000000187423 */ /* 0x001fc80000000113 */
[----:B------:R-:W-:-:S04]  /*0b10*/  FFMA R24, R19, R24, R19 ;  /* 0x0000001813187223 */ /* 0x000fc80000000013 */
[----:B------:R-:W-:Y:S01]  /*0b20*/  FFMA R19, R3, R24, RZ ;  /* 0x0000001803137223 */ /* 0x000fe200000000ff */
[----:B-1----:R-:W-:-:S04]  /*0b30*/  IMAD.WIDE R20, R11, 0x10, R20 ;  /* 0x000000100b147825 */ /* 0x002fc800078e0214 */
[----:B------:R-:W-:-:S04]  /*0b40*/  FFMA R23, -R0, R19, R3 ;  /* 0x0000001300177223 */ /* 0x000fc80000000103 */
[----:B------:R-:W-:Y:S01]  /*0b50*/  FFMA R11, R24, R23, R19 ;  /* 0x00000017180b7223 */ /* 0x000fe20000000013 */
[----:B--2---:R-:W-:Y:S06]  /*0b60*/  @!P0 BRA `(.L_x_74) ;  /* 0x0000000000088947 */ /* 0x004fec0003800000 */
[----:B------:R-:W-:-:S07]  /*0b70*/  MOV R24, 0xb90 ;  /* 0x00000b9000187802 */ /* 0x000fce0000000f00 */
[----:B------:R-:W-:Y:S05]  /*0b80*/  CALL.REL.NOINC `($__internal_4_$__cuda_sm3x_div_rn_noftz_f32_slowpath) ;  /* 0x0000000c00447944 */ /* 0x000fea0003c00000 */
.L_x_74:
[----:B------:R-:W-:Y:S05]  /*0b90*/  BSYNC.RECONVERGENT B1 ;  /* 0x0000000000017941 */ /* 0x000fea0003800200 */
.L_x_73:
[----:B------:R0:W-:Y:S02]  /*0ba0*/  STG.E.128 desc[UR10][R20.64], R8 ;  /* 0x0000000814007986 */ /* 0x0001e4000c101d0a */
.L_x_67:
[----:B--2---:R-:W-:Y:S05]  /*0bb0*/  BSYNC.RECONVERGENT B0 ;  /* 0x0000000000007941 */ /* 0x004fea0003800200 */
.L_x_66:
[----:B0-----:R-:W-:Y:S01]  /*0bc0*/  IADD3 R9, PT, PT, R9, 0x1, RZ ;  /* 0x0000000109097810 */ /* 0x001fe20007ffe0ff */
[----:B------:R-:W-:Y:S03]  /*0bd0*/  BSSY.RECONVERGENT B0, `(.L_x_75) ;  /* 0x0000052000007945 */ /* 0x000fe60003800200 */
[----:B------:R-:W-:-:S13]  /*0be0*/  ISETP.GE.AND P0, PT, R8, R9, PT ;  /* 0x000000090800720c */ /* 0x000fda0003f06270 */
[----:B------:R-:W-:Y:S05]  /*0bf0*/  @P0 BRA `(.L_x_76) ;  /* 0x00000004003c0947 */ /* 0x000fea0003800000 */
[----:B------:R-:W0:Y:S02]  /*0c00*/  LDS R3, [R29+0x4] ;  /* 0x000004001d037984 */ /* 0x000e240000000800 */
        /* <DEDUP_REMOVED lines=14> */
.L_x_78:
[----:B------:R-:W-:Y:S05]  /*0cf0*/  BSYNC.RELIABLE B1 ;  /* 0x0000000000017941 */ /* 0x000fea0003800100 */
.L_x_77:
[----:B------:R-:W0:Y:S04]  /*0d00*/  LDS.64 R10, [R28+0x10] ;  /* 0x000010001c0a7984 */ /* 0x000e280000000a00 */
[----:B------:R-:W2:Y:S01]  /*0d10*/  LDS R0, [R28+0xc] ;  /* 0x00000c001c007984 */ /* 0x000ea20000000800 */
[----:B0-----:R-:W-:Y:S01]  /*0d20*/  FADD R10, R18, -R10 ;  /* 0x8000000a120a7221 */ /* 0x001fe20000000000 */
[----:B------:R-:W-:Y:S01]  /*0d30*/  FADD R11, R16, -R11 ;  /* 0x8000000b100b7221 */ /* 0x000fe20000000000 */
[----:B--2---:R-:W-:Y:S02]  /*0d40*/  FADD R0, R13, -R0 ;  /* 0x800000000d007221 */ /* 0x004fe40000000000 */
[----:B------:R-:W-:-:S04]  /*0d50*/  FMUL R3, R10, R10 ;  /* 0x0000000a0a037220 */ /* 0x000fc80000400000 */
        /* <DEDUP_REMOVED lines=9> */
[----:B------:R-:W-:Y:S02]  /*0df0*/  MOV R0, R3 ;  /* 0x0000000300007202 */ /* 0x000fe40000000f00 */
[----:B------:R-:W-:-:S07]  /*0e00*/  MOV R23, 0xe20 ;  /* 0x00000e2000177802 */ /* 0x000fce0000000f00 */
[----:B-1----:R-:W-:Y:S05]  /*0e10*/  CALL.REL.NOINC `($__internal_3_$__cuda_sm20_sqrt_rn_f32_slowpath) ;  /* 0x0000000800487944 */ /* 0x002fea0003c00000 */
[----:B------:R-:W-:Y:S01]  /*0e20*/  IMAD.MOV.U32 R10, RZ, RZ, R3 ;  /* 0x000000ffff0a7224 */ /* 0x000fe200078e0003 */
[----:B------:R-:W-:Y:S06]  /*0e30*/  BRA `(.L_x_81) ;  /* 0x0000000000107947 */ /* 0x000fec0003800000 */
.L_x_80:
[----:B------:R-:W-:Y:S01]  /*0e40*/  FMUL.FTZ R10, R3, R0 ;  /* 0x00000000030a7220 */ /* 0x000fe20000410000 */
[----:B------:R-:W-:-:S03]  /*0e50*/  FMUL.FTZ R0, R0, 0.5 ;  /* 0x3f00000000007820 */ /* 0x000fc60000410000 */
[----:B------:R-:W-:-:S04]  /*0e60*/  FFMA R3, -R10, R10, R3 ;  /* 0x0000000a0a037223 */ /* 0x000fc80000000103 */
[----:B------:R-:W-:-:S07]  /*0e70*/  FFMA R10, R3, R0, R10 ;  /* 0x00000000030a7223 */ /* 0x000fce000000000a */
.L_x_81:
[----:B------:R-:W-:Y:S05]  /*0e80*/  BSYNC.RECONVERGENT B1 ;  /* 0x0000000000017941 */ /* 0x000fea0003800200 */
.L_x_79:
[----:B------:R-:W0:Y:S02]  /*0e90*/  LDS R27, [R27+0x4] ;  /* 0x000004001b1b7984 */ /* 0x000e240000000800 */
        /* <DEDUP_REMOVED lines=18> */
[----:B0-----:R-:W-:-:S04]  /*0fc0*/  IADD3 R11, PT, PT, R11, R24, RZ ;  /* 0x000000180b0b7210 */ /* 0x001fc80007ffe0ff */
        /* <DEDUP_REMOVED lines=16> */
.L_x_83:
[----:B------:R-:W-:Y:S05]  /*10d0*/  BSYNC.RECONVERGENT B1 ;  /* 0x0000000000017941 */ /* 0x000fea0003800200 */
.L_x_82:
[----:B------:R0:W-:Y:S02]  /*10e0*/  STG.E.128 desc[UR10][R20.64], R8 ;  /* 0x0000000814007986 */ /* 0x0001e4000c101d0a */
.L_x_76:
[----:B------:R-:W-:Y:S05]  /*10f0*/  BSYNC.RECONVERGENT B0 ;  /* 0x0000000000007941 */ /* 0x000fea0003800200 */
.L_x_75:
[----:B------:R-:W-:Y:S05]  /*1100*/  @P3 BRA `(.L_x_84) ;  /* 0xfffffff400283947 */ /* 0x000fea000383ffff */
.L_x_65:
[----:B------:R-:W-:-:S04]  /*1110*/  ULOP3.LUT UR5, UR7, 0x1, URZ, 0xc0, !UPT ;  /* 0x0000000107057892 */ /* 0x000fc8000f8ec0ff */
[----:B------:R-:W-:-:S09]  /*1120*/  UISETP.NE.U32.AND UP0, UPT, UR5, 0x1, UPT ;  /* 0x000000010500788c */ /* 0x000fd2000bf05070 */
[----:B------:R-:W-:Y:S05]  /*1130*/  BRA.U UP0, `(.L_x_64) ;  /* 0x00000005006c7547 */ /* 0x000fea000b800000 */
[----:B0-----:R-:W-:-:S05]  /*1140*/  VIADD R9, R17, UR12 ;  /* 0x0000000c11097c36 */ /* 0x001fca0008000000 */
[----:B------:R-:W-:-:S13]  /*1150*/  ISETP.GE.AND P0, PT, R8, R9, PT ;  /* 0x000000090800720c */ /* 0x000fda0003f06270 */
[----:B------:R-:W-:Y:S05]  /*1160*/  @P0 BRA `(.L_x_64) ;  /* 0x0000000400600947 */ /* 0x000fea0003800000 */
[----:B------:R-:W0:Y:S01]  /*1170*/  S2R R19, SR_CgaCtaId ;  /* 0x0000000000137919 */ /* 0x000e220000008800 */
[----:B------:R-:W-:-:S05]  /*1180*/  MOV R10, 0x400 ;  /* 0x00000400000a7802 */ /* 0x000fca0000000f00 */
[----:B------:R-:W-:-:S05]  /*1190*/  VIADD R0, R10, 0x1000 ;  /* 0x000010000a007836 */ /* 0x000fca0000000000 */
[----:B0-----:R-:W-:-:S04]  /*11a0*/  LEA R0, R19, R0, 0x18 ;  /* 0x0000000013007211 */ /* 0x001fc800078ec0ff */
[----:B------:R-:W-:-:S05]  /*11b0*/  LEA R0, R17, R0, 0x2 ;  /* 0x0000000011007211 */ /* 0x000fca00078e10ff */
[----:B------:R-:W0:Y:S02]  /*11c0*/  LDS R11, [R0] ;  /* 0x00000000000b7984 */ /* 0x000e240000000800 */
[----:B0-----:R-:W-:-:S13]  /*11d0*/  ISETP.NE.AND P0, PT, R14, R11, PT ;  /* 0x0000000b0e00720c */ /* 0x001fda0003f05270 */
        /* <DEDUP_REMOVED lines=10> */
[----:B------:R-:W-:-:S05]  /*1280*/  LEA R0, R19, R10, 0x18 ;  /* 0x0000000a13007211 */ /* 0x000fca00078ec0ff */
[----:B------:R-:W-:-:S05]  /*1290*/  IMAD R0, R17, 0xc, R0 ;  /* 0x0000000c11007824 */ /* 0x000fca00078e0200 */
[----:B------:R-:W0:Y:S04]  /*12a0*/  LDS.64 R10, [R0] ;  /* 0x00000000000a7984 */ /* 0x000e280000000a00 */
[----:B------:R-:W3:Y:S01]  /*12b0*/  LDS R3, [R0+0x8] ;  /* 0x0000080000037984 */ /* 0x000ee20000000800 */
[----:B0-----:R-:W-:Y:S01]  /*12c0*/  FADD R11, R18, -R11 ;  /* 0x8000000b120b7221 */ /* 0x001fe20000000000 */
[----:B------:R-:W-:-:S03]  /*12d0*/  FADD R10, R13, -R10 ;  /* 0x8000000a0d0a7221 */ /* 0x000fc60000000000 */
[----:B------:R-:W-:Y:S01]  /*12e0*/  FMUL R11, R11, R11 ;  /* 0x0000000b0b0b7220 */ /* 0x000fe20000400000 */
[----:B---3--:R-:W-:-:S03]  /*12f0*/  FADD R3, R16, -R3 ;  /* 0x8000000310037221 */ /* 0x008fc60000000000 */
[----:B------:R-:W-:-:S04]  /*1300*/  FFMA R10, R10, R10, R11 ;  /* 0x0000000a0a0a7223 */ /* 0x000fc8000000000b */
[----:B------:R-:W-:-:S05]  /*1310*/  FFMA R3, R3, R3, R10 ;  /* 0x0000000303037223 */ /* 0x000fca000000000a */
[----:B------:R-:W-:-:S13]  /*1320*/  FSETP.GT.AND P0, PT, R3, 25, PT ;  /* 0x41c800000300780b */ /* 0x000fda0003f04000 */
[----:B------:R-:W-:Y:S05]  /*1330*/  @P0 BRA `(.L_x_64) ;  /* 0x0000000000ec0947 */ /* 0x000fea0003800000 */
[----:B------:R-:W-:Y:S01]  /*1340*/  VIADD R10, R3, 0xf3000000 ;  /* 0xf3000000030a7836 */ /* 0x000fe20000000000 */
[----:B------:R0:W3:Y:S01]  /*1350*/  MUFU.RSQ R0, R3 ;  /* 0x0000000300007308 */ /* 0x0000e20000001400 */
[----:B------:R-:W-:Y:S03]  /*1360*/  BSSY.RECONVERGENT B0, `(.L_x_85) ;  /* 0x000000c000007945 */ /* 0x000fe60003800200 */
[----:B------:R-:W-:-:S13]  /*1370*/  ISETP.GT.U32.AND P0, PT, R10, 0x727fffff, PT ;  /* 0x727fffff0a00780c */ /* 0x000fda0003f04070 */
[----:B0--3--:R-:W-:Y:S05]  /*1380*/  @!P0 BRA `(.L_x_86) ;  /* 0x0000000000148947 */ /* 0x009fea0003800000 */
[----:B------:R-:W-:Y:S02]  /*1390*/  MOV R0, R3 ;  /* 0x0000000300007202 */ /* 0x000fe40000000f00 */
[----:B------:R-:W-:-:S07]  /*13a0*/  MOV R23, 0x13c0 ;  /* 0x000013c000177802 */ /* 0x000fce0000000f00 */
[----:B-12---:R-:W-:Y:S05]  /*13b0*/  CALL.REL.NOINC `($__internal_3_$__cuda_sm20_sqrt_rn_f32_slowpath) ;  /* 0x0000000000e07944 */ /* 0x006fea0003c00000 */
[----:B------:R-:W-:Y:S01]  /*13c0*/  IMAD.MOV.U32 R10, RZ, RZ, R3 ;  /* 0x000000ffff0a7224 */ /* 0x000fe200078e0003 */
[----:B------:R-:W-:Y:S06]  /*13d0*/  BRA `(.L_x_87) ;  /* 0x0000000000107947 */ /* 0x000fec0003800000 */
.L_x_86:
[----:B------:R-:W-:Y:S01]  /*13e0*/  FMUL.FTZ R10, R3, R0 ;  /* 0x00000000030a7220 */ /* 0x000fe20000410000 */
[----:B------:R-:W-:-:S03]  /*13f0*/  FMUL.FTZ R0, R0, 0.5 ;  /* 0x3f00000000007820 */ /* 0x000fc60000410000 */
[----:B------:R-:W-:-:S04]  /*1400*/  FFMA R3, -R10, R10, R3 ;  /* 0x0000000a0a037223 */ /* 0x000fc80000000103 */
[----:B------:R-:W-:-:S07]  /*1410*/  FFMA R10, R3, R0, R10 ;  /* 0x00000000030a7223 */ /* 0x000fce000000000a */
.L_x_87:
[----:B--2---:R-:W-:Y:S05]  /*1420*/  BSYNC.RECONVERGENT B0 ;  /* 0x0000000000007941 */ /* 0x004fea0003800200 */
.L_x_85:
[----:B------:R-:W0:Y:S01]  /*1430*/  S2UR UR6, SR_CgaCtaId ;  /* 0x00000000000679c3 */ /* 0x000e220000008800 */
[----:B------:R-:W-:Y:S02]  /*1440*/  UMOV UR5, 0x400 ;  /* 0x0000040000057882 */ /* 0x000fe40000000000 */
[----:B------:R-:W-:-:S04]  /*1450*/  UIADD3 UR5, UPT, UPT, UR5, 0xc00, URZ ;  /* 0x00000c0005057890 */ /* 0x000fc8000fffe0ff */
[----:B0-----:R-:W-:-:S06]  /*1460*/  ULEA UR5, UR6, UR5, 0x18 ;  /* 0x0000000506057291 */ /* 0x001fcc000f8ec0ff */
[----:B------:R-:W-:-:S06]  /*1470*/  LEA R17, R17, UR5, 0x2 ;  /* 0x0000000511117c11 */ /* 0x000fcc000f8e10ff */
        /* <DEDUP_REMOVED lines=16> */
[----:B0-----:R-:W-:Y:S01]  /*1580*/  LOP3.LUT R19, R19, UR5, RZ, 0xc0, !PT ;  /* 0x0000000513137c12 */ /* 0x001fe2000f8ec0ff */
[----:B------:R-:W0:Y:S03]  /*1590*/  LDCU UR5, c[0x0][0x3ac] ;  /* 0x00007580ff0577ac */ /* 0x000e260008000800 */
[----:B------:R-:W1:Y:S01]  /*15a0*/  POPC R22, R19 ;  /* 0x0000001300167309 */ /* 0x000e620000000000 */
[----:B--2---:R-:W1:Y:S02]  /*15b0*/  SHFL.IDX PT, R11, R20, R17, 0x1f ;  /* 0x00001f11140b7589 */ /* 0x004e6400000e0000 */
[----:B-1----:R-:W-:-:S04]  /*15c0*/  IADD3 R11, PT, PT, R11, R22, RZ ;  /* 0x000000160b0b7210 */ /* 0x002fc80007ffe0ff */
[----:B0-----:R-:W-:-:S13]  /*15d0*/  ISETP.GE.AND P0, PT, R11, UR5, PT ;  /* 0x000000050b007c0c */ /* 0x001fda000bf06270 */
        /* <DEDUP_REMOVED lines=15> */
.L_x_89:
[----:B------:R-:W-:Y:S05]  /*16d0*/  BSYNC.RECONVERGENT B0 ;  /* 0x0000000000007941 */ /* 0x000fea0003800200 */
.L_x_88:
[----:B------:R3:W-:Y:S02]  /*16e0*/  STG.E.128 desc[UR10][R20.64], R8 ;  /* 0x0000000814007986 */ /* 0x0007e4000c101d0a */
.L_x_64:
[----:B------:R-:W-:Y:S05]  /*16f0*/  WARPSYNC.ALL ;  /* 0x0000000000007948 */ /* 0x000fea0003800000 */
[----:B------:R-:W-:Y:S01]  /*1700*/  BAR.SYNC.DEFER_BLOCKING 0x0 ;  /* 0x0000000000007b1d */ /* 0x000fe20000010000 */
[----:B------:R-:W-:-:S05]  /*1710*/  UIADD3 UR9, UPT, UPT, UR9, -0x100, URZ ;  /* 0xffffff0009097890 */ /* 0x000fca000fffe0ff */
[----:B------:R-:W-:Y:S07]  /*1720*/  @P2 BRA `(.L_x_90) ;  /* 0xffffffe800dc2947 */ /* 0x000fee000383ffff */
[----:B--2---:R-:W-:Y:S05]  /*1730*/  EXIT ;  /* 0x000000000000794d */ /* 0x004fea0003800000 */
        .weak           $__internal_3_$__cuda_sm20_sqrt_rn_f32_slowpath
        .type           $__internal_3_$__cuda_sm20_sqrt_rn_f32_slowpath,@function
        .size           $__internal_3_$__cuda_sm20_sqrt_rn_f32_slowpath,($__internal_4_$__cuda_sm3x_div_rn_noftz_f32_slowpath - $__internal_3_$__cuda_sm20_sqrt_rn_f32_slowpath)
$__internal_3_$__cuda_sm20_sqrt_rn_f32_slowpath:
[----:B------:R-:W-:-:S13]  /*1740*/  LOP3.LUT P0, RZ, R0, 0x7fffffff, RZ, 0xc0, !PT ;  /* 0x7fffffff00ff7812 */ /* 0x000fda000780c0ff */
[----:B------:R-:W-:Y:S01]  /*1750*/  @!P0 IMAD.MOV.U32 R3, RZ, RZ, R0 ;  /* 0x000000ffff038224 */ /* 0x000fe200078e0000 */
[----:B------:R-:W-:Y:S06]  /*1760*/  @!P0 BRA `(.L_x_91) ;  /* 0x0000000000408947 */ /* 0x000fec0003800000 */
[----:B------:R-:W-:-:S13]  /*1770*/  FSETP.GEU.FTZ.AND P0, PT, R0, RZ, PT ;  /* 0x000000ff0000720b */ /* 0x000fda0003f1e000 */
[----:B------:R-:W-:Y:S01]  /*1780*/  @!P0 IMAD.MOV.U32 R3, RZ, RZ, 0x7fffffff ;  /* 0x7fffffffff038424 */ /* 0x000fe200078e00ff */
        /* <DEDUP_REMOVED lines=9> */
[----:B------:R-:W-:Y:S02]  /*1820*/  @!P0 MOV R3, R0 ;  /* 0x0000000000038202 */ /* 0x000fe40000000f00 */
[----:B------:R-:W-:-:S04]  /*1830*/  @P0 FADD.FTZ R19, -R11, -RZ ;  /* 0x800000ff0b130221 */ /* 0x000fc80000010100 */
[----:B------:R-:W-:-:S04]  /*1840*/  @P0 FFMA R20, R11, R19, R10 ;  /* 0x000000130b140223 */ /* 0x000fc8000000000a */
[----:B------:R-:W-:-:S04]  /*1850*/  @P0 FFMA R20, R20, R21, R11 ;  /* 0x0000001514140223 */ /* 0x000fc8000000000b */
[----:B------:R-:W-:-:S07]  /*1860*/  @P0 FMUL.FTZ R3, R20, 2.3283064365386962891e-10 ;  /* 0x2f80000014030820 */ /* 0x000fce0000410000 */
.L_x_91:
[----:B------:R-:W-:Y:S02]  /*1870*/  IMAD.MOV.U32 R10, RZ, RZ, R23 ;  /* 0x000000ffff0a7224 */ /* 0x000fe400078e0017 */
[----:B------:R-:W-:-:S04]  /*1880*/  IMAD.MOV.U32 R11, RZ, RZ, 0x0 ;  /* 0x00000000ff0b7424 */ /* 0x000fc800078e00ff */
[----:B------:R-:W-:Y:S05]  /*1890*/  RET.REL.NODEC R10 `(detect_clashes) ;  /* 0xffffffe40ad87950 */ /* 0x000fea0003c3ffff */
        .weak           $__internal_4_$__cuda_sm3x_div_rn_noftz_f32_slowpath
        .type           $__internal_4_$__cuda_sm3x_div_rn_noftz_f32_slowpath,@function
        .size           $__internal_4_$__cuda_sm3x_div_rn_noftz_f32_slowpath,(.L_x_126 - $__internal_4_$__cuda_sm3x_div_rn_noftz_f32_slowpath)
$__internal_4_$__cuda_sm3x_div_rn_noftz_f32_slowpath:
[----:B------:R-:W-:Y:S01]  /*18a0*/  SHF.R.U32.HI R11, RZ, 0x17, R0 ;  /* 0x00000017ff0b7819 */ /* 0x000fe20000011600 */
[----:B------:R-:W-:Y:S01]  /*18b0*/  BSSY.RECONVERGENT B2, `(.L_x_92) ;  /* 0x0000062000027945 */ /* 0x000fe20003800200 */
[----:B------:R-:W-:Y:S02]  /*18c0*/  SHF.R.U32.HI R23, RZ, 0x17, R3 ;  /* 0x00000017ff177819 */ /* 0x000fe40000011603 */
[----:B------:R-:W-:Y:S02]  /*18d0*/  LOP3.LUT R11, R11, 0xff, RZ, 0xc0, !PT ;  /* 0x000000ff0b0b7812 */ /* 0x000fe400078ec0ff */
[----:B------:R-:W-:Y:S02]  /*18e0*/  LOP3.LUT R23, R23, 0xff, RZ, 0xc0, !PT ;  /* 0x000000ff17177812 */ /* 0x000fe400078ec0ff */
[----:B------:R-:W-:-:S03]  /*18f0*/  IADD3 R25, PT, PT, R11, -0x1, RZ ;  /* 0xffffffff0b197810 */ /* 0x000fc60007ffe0ff */
[----:B------:R-:W-:Y:S01]  /*1900*/  VIADD R26, R23, 0xffffffff ;  /* 0xffffffff171a7836 */ /* 0x000fe20000000000 */
        /* <DEDUP_REMOVED lines=25> */
[----:B------:R-:W-:Y:S01]  /*1aa0*/  @!P1 FFMA R0, R0, 1.84467440737095516160e+19, RZ ;  /* 0x5f80000000009823 */ /* 0x000fe200000000ff */
[----:B------:R-:W-:-:S07]  /*1ab0*/  @!P1 VIADD R19, R19, 0x40 ;  /* 0x0000004013139836 */ /* 0x000fce0000000000 */
.L_x_93:
[----:B------:R-:W-:Y:S01]  /*1ac0*/  LEA R25, R11, 0xc0800000, 0x17 ;  /* 0xc08000000b197811 */ /* 0x000fe200078eb8ff */
[----:B------:R-:W-:Y:S01]  /*1ad0*/  VIADD R30, R23, 0xffffff81 ;  /* 0xffffff81171e7836 */ /* 0x000fe20000000000 */
[----:B------:R-:W-:Y:S02]  /*1ae0*/  BSSY.RECONVERGENT B3, `(.L_x_98) ;  /* 0x0000035000037945 */ /* 0x000fe40003800200 */
[----:B------:R-:W-:Y:S01]  /*1af0*/  IADD3 R31, PT, PT, -R25, R0, RZ ;  /* 0x00000000191f7210 */ /* 0x000fe20007ffe1ff */
[C---:B------:R-:W-:Y:S01]  /*1b00*/  IMAD R0, R30.reuse, -0x800000, R3 ;  /* 0xff8000001e007824 */ /* 0x040fe200078e0203 */
[----:B------:R-:W-:Y:S02]  /*1b10*/  IADD3 R30, PT, PT, R30, 0x7f, -R11 ;  /* 0x0000007f1e1e7810 */ /* 0x000fe40007ffe80b */
[----:B------:R-:W0:Y:S01]  /*1b20*/  MUFU.RCP R26, R31 ;  /* 0x0000001f001a7308 */ /* 0x000e220000001000 */
[----:B------:R-:W-:Y:S02]  /*1b30*/  FADD.FTZ R25, -R31, -RZ ;  /* 0x800000ff1f197221 */ /* 0x000fe40000010100 */
[----:B------:R-:W-:-:S02]  /*1b40*/  IMAD.IADD R19, R30, 0x1, R19 ;  /* 0x000000011e137824 */ /* 0x000fc400078e0213 */
        /* <DEDUP_REMOVED lines=20> */
[-CC-:B------:R-:W-:Y:S01]  /*1c90*/  FFMA.RZ R11, R23, R25.reuse, R26.reuse ;  /* 0x00000019170b7223 */ /* 0x180fe2000000c01a */
[----:B------:R-:W-:Y:S02]  /*1ca0*/  VIADD R30, R3, 0x20 ;  /* 0x00000020031e7836 */ /* 0x000fe40000000000 */
[CCC-:B------:R-:W-:Y:S01]  /*1cb0*/  FFMA.RP R19, R23.reuse, R25.reuse, R26.reuse ;  /* 0x0000001917137223 */ /* 0x1c0fe2000000801a */
[----:B------:R-:W-:Y:S01]  /*1cc0*/  FFMA.RM R26, R23, R25, R26 ;  /* 0x00000019171a7223 */ /* 0x000fe2000000401a */
[----:B------:R-:W-:Y:S02]  /*1cd0*/  ISETP.NE.AND P4, PT, R3, RZ, PT ;  /* 0x000000ff0300720c */ /* 0x000fe40003f85270 */
[----:B------:R-:W-:Y:S02]  /*1ce0*/  LOP3.LUT R11, R11, 0x7fffff, RZ, 0xc0, !PT ;  /* 0x007fffff0b0b7812 */ /* 0x000fe400078ec0ff */
[----:B------:R-:W-:Y:S02]  /*1cf0*/  ISETP.NE.AND P1, PT, R3, RZ, PT ;  /* 0x000000ff0300720c */ /* 0x000fe40003f25270 */
[----:B------:R-:W-:-:S02]  /*1d00*/  LOP3.LUT R11, R11, 0x800000, RZ, 0xfc, !PT ;  /* 0x008000000b0b7812 */ /* 0x000fc400078efcff */
[----:B------:R-:W-:Y:S02]  /*1d10*/  IADD3 R3, PT, PT, -R3, RZ, RZ ;  /* 0x000000ff03037210 */ /* 0x000fe40007ffe1ff */
[----:B------:R-:W-:Y:S02]  /*1d20*/  SHF.L.U32 R30, R11, R30, RZ ;  /* 0x0000001e0b1e7219 */ /* 0x000fe400000006ff */
[----:B------:R-:W-:Y:S02]  /*1d30*/  FSETP.NEU.FTZ.AND P0, PT, R19, R26, PT ;  /* 0x0000001a1300720b */ /* 0x000fe40003f1d000 */
[----:B------:R-:W-:Y:S02]  /*1d40*/  SEL R26, R3, RZ, P4 ;  /* 0x000000ff031a7207 */ /* 0x000fe40002000000 */
[----:B------:R-:W-:Y:S02]  /*1d50*/  ISETP.NE.AND P1, PT, R30, RZ, P1 ;  /* 0x000000ff1e00720c */ /* 0x000fe40000f25270 */
[----:B------:R-:W-:-:S02]  /*1d60*/  SHF.R.U32.HI R26, RZ, R26, R11 ;  /* 0x0000001aff1a7219 */ /* 0x000fc4000001160b */
[----:B------:R-:W-:Y:S02]  /*1d70*/  PLOP3.LUT P0, PT, P0, P1, PT, 0xf8, 0x8f ;  /* 0x00000000008f781c */ /* 0x000fe40000703f70 */
[----:B------:R-:W-:Y:S02]  /*1d80*/  SHF.R.U32.HI R30, RZ, 0x1, R26 ;  /* 0x00000001ff1e7819 */ /* 0x000fe4000001161a */
[----:B------:R-:W-:-:S04]  /*1d90*/  SEL R3, RZ, 0x1, !P0 ;  /* 0x00000001ff037807 */ /* 0x000fc80004000000 */
[----:B------:R-:W-:-:S04]  /*1da0*/  LOP3.LUT R3, R3, 0x1, R30, 0xf8, !PT ;  /* 0x0000000103037812 */ /* 0x000fc800078ef81e */
[----:B------:R-:W-:-:S05]  /*1db0*/  LOP3.LUT R3, R3, R26, RZ, 0xc0, !PT ;  /* 0x0000001a03037212 */ /* 0x000fca00078ec0ff */
[----:B------:R-:W-:-:S05]  /*1dc0*/  IMAD.IADD R3, R30, 0x1, R3 ;  /* 0x000000011e037824 */ /* 0x000fca00078e0203 */
[----:B------:R-:W-:Y:S01]  /*1dd0*/  LOP3.LUT R0, R3, R0, RZ, 0xfc, !PT ;  /* 0x0000000003007212 */ /* 0x000fe200078efcff */
[----:B------:R-:W-:Y:S06]  /*1de0*/  BRA `(.L_x_101) ;  /* 0x0000000000107947 */ /* 0x000fec0003800000 */
.L_x_100:
[----:B------:R-:W-:-:S04]  /*1df0*/  LOP3.LUT R0, R0, 0x80000000, RZ, 0xc0, !PT ;  /* 0x8000000000007812 */ /* 0x000fc800078ec0ff */
[----:B------:R-:W-:Y:S01]  /*1e00*/  LOP3.LUT R0, R0, 0x7f800000, RZ, 0xfc, !PT ;  /* 0x7f80000000007812 */ /* 0x000fe200078efcff */
[----:B------:R-:W-:Y:S06]  /*1e10*/  BRA `(.L_x_101) ;  /* 0x0000000000047947 */ /* 0x000fec0003800000 */
.L_x_99:
[----:B------:R-:W-:-:S07]  /*1e20*/  IMAD R0, R19, 0x800000, R0 ;  /* 0x0080000013007824 */ /* 0x000fce00078e0200 */
.L_x_101:
[----:B------:R-:W-:Y:S05]  /*1e30*/  BSYNC.RECONVERGENT B3 ;  /* 0x0000000000037941 */ /* 0x000fea0003800200 */
.L_x_98:
[----:B------:R-:W-:Y:S05]  /*1e40*/  BRA `(.L_x_102) ;  /* 0x0000000000207947 */ /* 0x000fea0003800000 */
.L_x_97:
[----:B------:R-:W-:-:S04]  /*1e50*/  LOP3.LUT R0, R0, 0x80000000, R3, 0x48, !PT ;  /* 0x8000000000007812 */ /* 0x000fc800078e4803 */
[----:B------:R-:W-:Y:S01]  /*1e60*/  LOP3.LUT R0, R0, 0x7f800000, RZ, 0xfc, !PT ;  /* 0x7f80000000007812 */ /* 0x000fe200078efcff */
[----:B------:R-:W-:Y:S06]  /*1e70*/  BRA `(.L_x_102) ;  /* 0x0000000000147947 */ /* 0x000fec0003800000 */
.L_x_96:
[----:B------:R-:W-:Y:S01]  /*1e80*/  LOP3.LUT R0, R0, 0x80000000, R3, 0x48, !PT ;  /* 0x8000000000007812 */ /* 0x000fe200078e4803 */
[----:B------:R-:W-:Y:S06]  /*1e90*/  BRA `(.L_x_102) ;  /* 0x00000000000c7947 */ /* 0x000fec0003800000 */
.L_x_95:
[----:B------:R-:W0:Y:S01]  /*1ea0*/  MUFU.RSQ R0, -QNAN ;  /* 0xffc0000000007908 */ /* 0x000e220000001400 */
[----:B------:R-:W-:Y:S05]  /*1eb0*/  BRA `(.L_x_102) ;  /* 0x0000000000047947 */ /* 0x000fea0003800000 */
.L_x_94:
[----:B------:R-:W-:-:S07]  /*1ec0*/  FADD.FTZ R0, R3, R0 ;  /* 0x0000000003007221 */ /* 0x000fce0000010000 */
.L_x_102:
[----:B------:R-:W-:Y:S05]  /*1ed0*/  BSYNC.RECONVERGENT B2 ;  /* 0x0000000000027941 */ /* 0x000fea0003800200 */
.L_x_92:
[----:B------:R-:W-:Y:S01]  /*1ee0*/  IMAD.MOV.U32 R25, RZ, RZ, 0x0 ;  /* 0x00000000ff197424 */ /* 0x000fe200078e00ff */
[----:B0-----:R-:W-:-:S03]  /*1ef0*/  MOV R11, R0 ;  /* 0x00000000000b7202 */ /* 0x001fc60000000f00 */
[----:B------:R-:W-:Y:S05]  /*1f00*/  RET.REL.NODEC R24 `(detect_clashes) ;  /* 0xffffffe0183c7950 */ /* 0x000fea0003c3ffff */
.L_x_103:
        /* <DEDUP_REMOVED lines=15> */
.L_x_126:


//--------------------- .text.assign_grid_cells   --------------------------
	.section	.text.assign_grid_cells,"ax",@progbits
	.align	128
        .global         assign_grid_cells
        .type           assign_grid_cells,@function
        .size           assign_grid_cells,(.L_x_127 - assign_grid_cells)
        .other          assign_grid_cells,@"STO_CUDA_ENTRY STV_DEFAULT"
assign_grid_cells:
.text.assign_grid_cells:
[----:B------:R-:W-:Y:S01]  /*0000*/  LDC R1, c[0x0][0x37c] ;  /* 0x0000df00ff017b82 */ /* 0x000fe20000000800 */
[----:B------:R-:W0:Y:S07]  /*0010*/  S2R R0, SR_TID.X ;  /* 0x0000000000007919 */ /* 0x000e2e0000002100 */
[----:B------:R-:W0:Y:S01]  /*0020*/  S2UR UR4, SR_CTAID.X ;  /* 0x00000000000479c3 */ /* 0x000e220000002500 */
[----:B------:R-:W1:Y:S07]  /*0030*/  LDCU UR5, c[0x0][0x398] ;  /* 0x00007300ff0577ac */ /* 0x000e6e0008000800 */
[----:B------:R-:W0:Y:S02]  /*0040*/  LDC R3, c[0x0][0x360] ;  /* 0x0000d800ff037b82 */ /* 0x000e240000000800 */
[----:B0-----:R-:W-:-:S05]  /*0050*/  IMAD R3, R3, UR4, R0 ;  /* 0x0000000403037c24 */ /* 0x001fca000f8e0200 */
[----:B-1----:R-:W-:-:S13]  /*0060*/  ISETP.GE.AND P0, PT, R3, UR5, PT ;  /* 0x0000000503007c0c */ /* 0x002fda000bf06270 */
[----:B------:R-:W-:Y:S05]  /*0070*/  @P0 EXIT ;  /* 0x000000000000094d */ /* 0x000fea0003800000 */
[----:B------:R-:W0:Y:S01]  /*0080*/  LDC.64 R6, c[0x0][0x380] ;  /* 0x0000e000ff067b82 */ /* 0x000e220000000a00 */
[----:B------:R-:W1:Y:S01]  /*0090*/  LDCU.64 UR4, c[0x0][0x358] ;  /* 0x00006b00ff0477ac */ /* 0x000e620008000a00 */
[----:B------:R-:W-:Y:S01]  /*00a0*/  IMAD R5, R3, 0x3, RZ ;  /* 0x0000000303057824 */ /* 0x000fe200078e02ff */
[----:B------:R-:W2:Y:S05]  /*00b0*/  LDCU UR6, c[0x0][0x3ac] ;  /* 0x00007580ff0677ac */ /* 0x000eaa0008000800 */
[----:B------:R-:W3:Y:S01]  /*00c0*/  LDC R11, c[0x0][0x39c] ;  /* 0x0000e700ff0b7b82 */ /* 0x000ee20000000800 */
[----:B0-----:R-:W-:-:S05]  /*00d0*/  IMAD.WIDE R6, R5, 0x4, R6 ;  /* 0x0000000405067825 */ /* 0x001fca00078e0206 */
[----:B-1----:R-:W2:Y:S04]  /*00e0*/  LDG.E.CONSTANT R2, desc[UR4][R6.64] ;  /* 0x0000000406027981 */ /* 0x002ea8000c1e9900 */
[----:B------:R0:W5:Y:S04]  /*00f0*/  LDG.E.CONSTANT R4, desc[UR4][R6.64+0x4] ;  /* 0x0000040406047981 */ /* 0x000168000c1e9900 */
[----:B------:R0:W5:Y:S01]  /*0100*/  LDG.E.CONSTANT R5, desc[UR4][R6.64+0x8] ;  /* 0x0000080406057981 */ /* 0x000162000c1e9900 */
[----:B---3--:R-:W1:Y:S01]  /*0110*/  MUFU.RCP R8, R11 ;  /* 0x0000000b00087308 */ /* 0x008e620000001000 */
[----:B------:R-:W3:Y:S01]  /*0120*/  LDC R0, c[0x0][0x39c] ;  /* 0x0000e700ff007b82 */ /* 0x000ee20000000800 */
[----:B------:R-:W-:Y:S01]  /*0130*/  BSSY.RECONVERGENT B0, `(.L_x_104) ;  /* 0x000000c000007945 */ /* 0x000fe20003800200 */
[----:B-1----:R-:W-:-:S04]  /*0140*/  FFMA R9, R8, -R11, 1 ;  /* 0x3f80000008097423 */ /* 0x002fc8000000080b */
[----:B------:R-:W-:Y:S01]  /*0150*/  FFMA R9, R8, R9, R8 ;  /* 0x0000000908097223 */ /* 0x000fe20000000008 */
[----:B--2---:R-:W-:-:S04]  /*0160*/  FADD R2, R2, -UR6 ;  /* 0x8000000602027e21 */ /* 0x004fc80008000000 */
[----:B------:R-:W1:Y:S01]  /*0170*/  FCHK P0, R2, R11 ;  /* 0x0000000b02007302 */ /* 0x000e620000000000 */
[----:B------:R-:W-:-:S04]  /*0180*/  FFMA R8, R2, R9, RZ ;  /* 0x0000000902087223 */ /* 0x000fc800000000ff */
[----:B------:R-:W-:-:S04]  /*0190*/  FFMA R10, R8, -R11, R2 ;  /* 0x8000000b080a7223 */ /* 0x000fc80000000002 */
[----:B------:R-:W-:Y:S01]  /*01a0*/  FFMA R8, R9, R10, R8 ;  /* 0x0000000a09087223 */ /* 0x000fe20000000008 */
[----:B01-3--:R-:W-:Y:S06]  /*01b0*/  @!P0 BRA `(.L_x_105) ;  /* 0x00000000000c8947 */ /* 0x00bfec0003800000 */
[----:B------:R-:W-:-:S07]  /*01c0*/  MOV R6, 0x1e0 ;  /* 0x000001e000067802 */ /* 0x000fce0000000f00 */
[----:B-----5:R-:W-:Y:S05]  /*01d0*/  CALL.REL.NOINC `($__internal_5_$__cuda_sm3x_div_rn_noftz_f32_slowpath) ;  /* 0x0000000000ec7944 */ /* 0x020fea0003c00000 */
[----:B------:R-:W-:-:S07]  /*01e0*/  IMAD.MOV.U32 R8, RZ, RZ, R2 ;  /* 0x000000ffff087224 */ /* 0x000fce00078e0002 */
.L_x_105:
[----:B------:R-:W-:Y:S05]  /*01f0*/  BSYNC.RECONVERGENT B0 ;  /* 0x0000000000007941 */ /* 0x000fea0003800200 */
.L_x_104:
[----:B------:R-:W0:Y:S01]  /*0200*/  LDC R10, c[0x0][0x39c] ;  /* 0x0000e700ff0a7b82 */ /* 0x000e220000000800 */
[----:B------:R-:W1:Y:S01]  /*0210*/  LDCU UR6, c[0x0][0x3b0] ;  /* 0x00007600ff0677ac */ /* 0x000e620008000800 */
[----:B------:R-:W2:Y:S01]  /*0220*/  F2I.TRUNC.NTZ R8, R8 ;  /* 0x0000000800087305 */ /* 0x000ea2000020f100 */
[----:B------:R-:W-:Y:S05]  /*0230*/  BSSY.RECONVERGENT B0, `(.L_x_106) ;  /* 0x0000011000007945 */ /* 0x000fea0003800200 */
[----:B------:R-:W3:Y:S01]  /*0240*/  LDC R11, c[0x0][0x3a0] ;  /* 0x0000e800ff0b7b82 */ /* 0x000ee20000000800 */
[----:B-1---5:R-:W-:Y:S01]  /*0250*/  FADD R7, R4, -UR6 ;  /* 0x8000000604077e21 */ /* 0x022fe20008000000 */
[----:B--2---:R-:W-:Y:S01]  /*0260*/  VIMNMX R4, PT, PT, RZ, R8, !PT ;  /* 0x00000008ff047248 */ /* 0x004fe20007fe0100 */
[----:B0-----:R-:W0:Y:S08]  /*0270*/  MUFU.RCP R9, R10 ;  /* 0x0000000a00097308 */ /* 0x001e300000001000 */
[----:B------:R-:W1:Y:S01]  /*0280*/  FCHK P0, R7, R10 ;  /* 0x0000000a07007302 */ /* 0x000e620000000000 */
[----:B---3--:R-:W-:Y:S01]  /*0290*/  VIADDMNMX R4, R11, 0xffffffff, R4, PT ;  /* 0xffffffff0b047846 */ /* 0x008fe20003800104 */
[----:B0-----:R-:W-:-:S04]  /*02a0*/  FFMA R2, R9, -R10, 1 ;  /* 0x3f80000009027423 */ /* 0x001fc8000000080a */
[----:B------:R-:W-:-:S04]  /*02b0*/  FFMA R2, R9, R2, R9 ;  /* 0x0000000209027223 */ /* 0x000fc80000000009 */
[----:B------:R-:W-:-:S04]  /*02c0*/  FFMA R6, R2, R7, RZ ;  /* 0x0000000702067223 */ /* 0x000fc800000000ff */
[----:B------:R-:W-:-:S04]  /*02d0*/  FFMA R9, R6, -R10, R7 ;  /* 0x8000000a06097223 */ /* 0x000fc80000000007 */
[----:B------:R-:W-:Y:S01]  /*02e0*/  FFMA R6, R2, R9, R6 ;  /* 0x0000000902067223 */ /* 0x000fe20000000006 */
[----:B-1----:R-:W-:Y:S06]  /*02f0*/  @!P0 BRA `(.L_x_107) ;  /* 0x0000000000108947 */ /* 0x002fec0003800000 */
[----:B------:R-:W-:Y:S01]  /*0300*/  IMAD.MOV.U32 R2, RZ, RZ, R7 ;  /* 0x000000ffff027224 */ /* 0x000fe200078e0007 */
[----:B------:R-:W-:-:S07]  /*0310*/  MOV R6, 0x330 ;  /* 0x0000033000067802 */ /* 0x000fce0000000f00 */
[----:B------:R-:W-:Y:S05]  /*0320*/  CALL.REL.NOINC `($__internal_5_$__cuda_sm3x_div_rn_noftz_f32_slowpath) ;  /* 0x0000000000987944 */ /* 0x000fea0003c00000 */
[----:B------:R-:W-:-:S07]  /*0330*/  IMAD.MOV.U32 R6, RZ, RZ, R2 ;  /* 0x000000ffff067224 */ /* 0x000fce00078e0002 */
.L_x_107:
[----:B------:R-:W-:Y:S05]  /*0340*/  BSYNC.RECONVERGENT B0 ;  /* 0x0000000000007941 */ /* 0x000fea0003800200 */
.L_x_106:
[----:B------:R-:W0:Y:S01]  /*0350*/  LDC R12, c[0x0][0x39c] ;  /* 0x0000e700ff0c7b82 */ /* 0x000e220000000800 */
[----:B------:R-:W1:Y:S01]  /*0360*/  LDCU UR6, c[0x0][0x3b4] ;  /* 0x00007680ff0677ac */ /* 0x000e620008000800 */
[----:B------:R-:W2:Y:S01]  /*0370*/  F2I.TRUNC.NTZ R6, R6 ;  /* 0x0000000600067305 */ /* 0x000ea2000020f100 */
[----:B------:R-:W-:Y:S05]  /*0380*/  BSSY.RECONVERGENT B0, `(.L_x_108) ;  /* 0x0000011000007945 */ /* 0x000fea0003800200 */
[----:B------:R-:W3:Y:S01]  /*0390*/  LDC R10, c[0x0][0x3a4] ;  /* 0x0000e900ff0a7b82 */ /* 0x000ee20000000800 */
[----:B-1----:R-:W-:Y:S01]  /*03a0*/  FADD R7, R5, -UR6 ;  /* 0x8000000605077e21 */ /* 0x002fe20008000000 */
        /* <DEDUP_REMOVED lines=14> */
.L_x_109:
[----:B------:R-:W-:Y:S05]  /*0490*/  BSYNC.RECONVERGENT B0 ;  /* 0x0000000000007941 */ /* 0x000fea0003800200 */
.L_x_108:
[----:B------:R-:W0:Y:S01]  /*04a0*/  LDC R11, c[0x0][0x3a8] ;  /* 0x0000ea00ff0b7b82 */ /* 0x000e220000000800 */
[----:B------:R-:W1:Y:S01]  /*04b0*/  F2I.TRUNC.NTZ R10, R10 ;  /* 0x0000000a000a7305 */ /* 0x000e62000020f100 */
[----:B------:R-:W2:Y:S06]  /*04c0*/  LDCU.64 UR6, c[0x0][0x3a0] ;  /* 0x00007400ff0677ac */ /* 0x000eac0008000a00 */
[----:B------:R-:W3:Y:S08]  /*04d0*/  LDC.64 R6, c[0x0][0x388] ;  /* 0x0000e200ff067b82 */ /* 0x000ef00000000a00 */
[----:B------:R-:W4:Y:S01]  /*04e0*/  LDC.64 R8, c[0x0][0x390] ;  /* 0x0000e400ff087b82 */ /* 0x000f220000000a00 */
[----:B-1----:R-:W-:-:S04]  /*04f0*/  VIMNMX R0, PT, PT, RZ, R10, !PT ;  /* 0x0000000aff007248 */ /* 0x002fc80007fe0100 */
[----:B0-----:R-:W-:-:S05]  /*0500*/  VIADDMNMX R0, R11, 0xffffffff, R0, PT ;  /* 0xffffffff0b007846 */ /* 0x001fca0003800100 */
[----:B--2---:R-:W-:Y:S02]  /*0510*/  IMAD R5, R0, UR7, R5 ;  /* 0x0000000700057c24 */ /* 0x004fe4000f8e0205 */
[----:B---3--:R-:W-:-:S04]  /*0520*/  IMAD.WIDE R2, R3, 0x4, R6 ;  /* 0x0000000403027825 */ /* 0x008fc800078e0206 */
[----:B------:R-:W-:Y:S02]  /*0530*/  HFMA2 R7, -RZ, RZ, 0, 5.9604644775390625e-08 ;  /* 0x00000001ff077431 */ /* 0x000fe400000001ff */
[----:B------:R-:W-:-:S04]  /*0540*/  IMAD R11, R5, UR6, R4 ;  /* 0x00000006050b7c24 */ /* 0x000fc8000f8e0204 */
[----:B----4-:R-:W-:Y:S01]  /*0550*/  IMAD.WIDE R4, R11, 0x4, R8 ;  /* 0x000000040b047825 */ /* 0x010fe200078e0208 */
[----:B------:R-:W-:Y:S04]  /*0560*/  STG.E desc[UR4][R2.64], R11 ;  /* 0x0000000b02007986 */ /* 0x000fe8000c101904 */
[----:B------:R-:W-:Y:S01]  /*0570*/  REDG.E.ADD.STRONG.GPU desc[UR4][R4.64], R7 ;  /* 0x000000070400798e */ /* 0x000fe2000c12e104 */
[----:B------:R-:W-:Y:S05]  /*0580*/  EXIT ;  /* 0x000000000000794d */ /* 0x000fea0003800000 */
        .weak           $__internal_5_$__cuda_sm3x_div_rn_noftz_f32_slowpath
        .type           $__internal_5_$__cuda_sm3x_div_rn_noftz_f32_slowpath,@function
        .size           $__internal_5_$__cuda_sm3x_div_rn_noftz_f32_slowpath,(.L_x_127 - $__internal_5_$__cuda_sm3x_div_rn_noftz_f32_slowpath)
$__internal_5_$__cuda_sm3x_div_rn_noftz_f32_slowpath:
[----:B------:R-:W-:Y:S01]  /*0590*/  SHF.R.U32.HI R8, RZ, 0x17, R0 ;  /* 0x00000017ff087819 */ /* 0x000fe20000011600 */
[----:B------:R-:W-:Y:S01]  /*05a0*/  BSSY.RECONVERGENT B1, `(.L_x_110) ;  /* 0x0000063000017945 */ /* 0x000fe20003800200 */
        /* <DEDUP_REMOVED lines=16> */
[----:B------:R-:W-:Y:S02]  /*06b0*/  FSETP.NEU.FTZ.AND P2, PT, |R2|, +INF , PT ;  /* 0x7f8000000200780b */ /* 0x000fe40003f5d200 */
        /* <DEDUP_REMOVED lines=16> */
.L_x_111:
[----:B------:R-:W-:Y:S01]  /*07c0*/  LEA R10, R8, 0xc0800000, 0x17 ;  /* 0xc0800000080a7811 */ /* 0x000fe200078eb8ff */
[----:B------:R-:W-:Y:S04]  /*07d0*/  BSSY.RECONVERGENT B2, `(.L_x_116) ;  /* 0x0000036000027945 */ /* 0x000fe80003800200 */
[----:B------:R-:W-:Y:S02]  /*07e0*/  IMAD.IADD R10, R9, 0x1, -R10 ;  /* 0x00000001090a7824 */ /* 0x000fe400078e0a0a */
[----:B------:R-:W-:Y:S02]  /*07f0*/  VIADD R9, R12, 0xffffff81 ;  /* 0xffffff810c097836 */ /* 0x000fe40000000000 */
[----:B------:R0:W1:Y:S01]  /*0800*/  MUFU.RCP R11, R10 ;  /* 0x0000000a000b7308 */ /* 0x0000620000001000 */
[----:B------:R-:W-:Y:S01]  /*0810*/  FADD.FTZ R13, -R10, -RZ ;  /* 0x800000ff0a0d7221 */ /* 0x000fe20000010100 */
[C---:B------:R-:W-:Y:S01]  /*0820*/  IMAD R2, R9.reuse, -0x800000, R2 ;  /* 0xff80000009027824 */ /* 0x040fe200078e0202 */
[----:B0-----:R-:W-:-:S04]  /*0830*/  IADD3 R10, PT, PT, R9, 0x7f, -R8 ;  /* 0x0000007f090a7810 */ /* 0x001fc80007ffe808 */
[----:B------:R-:W-:Y:S01]  /*0840*/  IADD3 R7, PT, PT, R10, R7, RZ ;  /* 0x000000070a077210 */ /* 0x000fe20007ffe0ff */
[----:B-1----:R-:W-:-:S04]  /*0850*/  FFMA R12, R11, R13, 1 ;  /* 0x3f8000000b0c7423 */ /* 0x002fc8000000000d */
        /* <DEDUP_REMOVED lines=20> */
[C---:B------:R-:W-:Y:S02]  /*09a0*/  VIADD R10, R13.reuse, 0x20 ;  /* 0x000000200d0a7836 */ /* 0x040fe40000000000 */
[CCC-:B------:R-:W-:Y:S01]  /*09b0*/  FFMA.RM R8, R14.reuse, R12.reuse, R11.reuse ;  /* 0x0000000c0e087223 */ /* 0x1c0fe2000000400b */
[----:B------:R-:W-:Y:S02]  /*09c0*/  ISETP.NE.AND P2, PT, R13, RZ, PT ;  /* 0x000000ff0d00720c */ /* 0x000fe40003f45270 */
[----:B------:R-:W-:Y:S01]  /*09d0*/  LOP3.LUT R9, R7, 0x7fffff, RZ, 0xc0, !PT ;  /* 0x007fffff07097812 */ /* 0x000fe200078ec0ff */
[----:B------:R-:W-:Y:S01]  /*09e0*/  FFMA.RP R7, R14, R12, R11 ;  /* 0x0000000c0e077223 */ /* 0x000fe2000000800b */
[----:B------:R-:W-:Y:S01]  /*09f0*/  IMAD.MOV R11, RZ, RZ, -R13 ;  /* 0x000000ffff0b7224 */ /* 0x000fe200078e0a0d */
[----:B------:R-:W-:Y:S02]  /*0a00*/  ISETP.NE.AND P1, PT, R13, RZ, PT ;  /* 0x000000ff0d00720c */ /* 0x000fe40003f25270 */
[----:B------:R-:W-:-:S02]  /*0a10*/  LOP3.LUT R9, R9, 0x800000, RZ, 0xfc, !PT ;  /* 0x0080000009097812 */ /* 0x000fc400078efcff */
[----:B------:R-:W-:Y:S02]  /*0a20*/  FSETP.NEU.FTZ.AND P0, PT, R7, R8, PT ;  /* 0x000000080700720b */ /* 0x000fe40003f1d000 */
[----:B------:R-:W-:Y:S02]  /*0a30*/  SHF.L.U32 R10, R9, R10, RZ ;  /* 0x0000000a090a7219 */ /* 0x000fe400000006ff */
[----:B------:R-:W-:Y:S02]  /*0a40*/  SEL R8, R11, RZ, P2 ;  /* 0x000000ff0b087207 */ /* 0x000fe40001000000 */
[----:B------:R-:W-:Y:S02]  /*0a50*/  ISETP.NE.AND P1, PT, R10, RZ, P1 ;  /* 0x000000ff0a00720c */ /* 0x000fe40000f25270 */
[----:B------:R-:W-:Y:S02]  /*0a60*/  SHF.R.U32.HI R8, RZ, R8, R9 ;  /* 0x00000008ff087219 */ /* 0x000fe40000011609 */
[----:B------:R-:W-:-:S02]  /*0a70*/  PLOP3.LUT P0, PT, P0, P1, PT, 0xf8, 0x8f ;  /* 0x00000000008f781c */ /* 0x000fc40000703f70 */
[----:B------:R-:W-:Y:S02]  /*0a80*/  SHF.R.U32.HI R10, RZ, 0x1, R8 ;  /* 0x00000001ff0a7819 */ /* 0x000fe40000011608 */
[----:B------:R-:W-:-:S04]  /*0a90*/  SEL R7, RZ, 0x1, !P0 ;  /* 0x00000001ff077807 */ /* 0x000fc80004000000 */
[----:B------:R-:W-:-:S04]  /*0aa0*/  LOP3.LUT R7, R7, 0x1, R10, 0xf8, !PT ;  /* 0x0000000107077812 */ /* 0x000fc800078ef80a */
[----:B------:R-:W-:-:S04]  /*0ab0*/  LOP3.LUT R7, R7, R8, RZ, 0xc0, !PT ;  /* 0x0000000807077212 */ /* 0x000fc800078ec0ff */
[----:B------:R-:W-:-:S04]  /*0ac0*/  IADD3 R7, PT, PT, R10, R7, RZ ;  /* 0x000000070a077210 */ /* 0x000fc80007ffe0ff */
[----:B------:R-:W-:Y:S01]  /*0ad0*/  LOP3.LUT R2, R7, R2, RZ, 0xfc, !PT ;  /* 0x0000000207027212 */ /* 0x000fe200078efcff */
[----:B------:R-:W-:Y:S06]  /*0ae0*/  BRA `(.L_x_119) ;  /* 0x0000000000107947 */ /* 0x000fec0003800000 */
.L_x_118:
[----:B------:R-:W-:-:S04]  /*0af0*/  LOP3.LUT R2, R2, 0x80000000, RZ, 0xc0, !PT ;  /* 0x8000000002027812 */ /* 0x000fc800078ec0ff */
[----:B------:R-:W-:Y:S01]  /*0b00*/  LOP3.LUT R2, R2, 0x7f800000, RZ, 0xfc, !PT ;  /* 0x7f80000002027812 */ /* 0x000fe200078efcff */
[----:B------:R-:W-:Y:S06]  /*0b10*/  BRA `(.L_x_119) ;  /* 0x0000000000047947 */ /* 0x000fec0003800000 */
.L_x_117:
[----:B------:R-:W-:-:S07]  /*0b20*/  IMAD R2, R7, 0x800000, R2 ;  /* 0x0080000007027824 */ /* 0x000fce00078e0202 */
.L_x_119:
[----:B------:R-:W-:Y:S05]  /*0b30*/  BSYNC.RECONVERGENT B2 ;  /* 0x0000000000027941 */ /* 0x000fea0003800200 */
.L_x_116:
[----:B------:R-:W-:Y:S05]  /*0b40*/  BRA `(.L_x_120) ;  /* 0x0000000000207947 */ /* 0x000fea0003800000 */
.L_x_115:
[----:B------:R-:W-:-:S04]  /*0b50*/  LOP3.LUT R2, R9, 0x80000000, R2, 0x48, !PT ;  /* 0x8000000009027812 */ /* 0x000fc800078e4802 */
[----:B------:R-:W-:Y:S01]  /*0b60*/  LOP3.LUT R2, R2, 0x7f800000, RZ, 0xfc, !PT ;  /* 0x7f80000002027812 */ /* 0x000fe200078efcff */
[----:B------:R-:W-:Y:S06]  /*0b70*/  BRA `(.L_x_120) ;  /* 0x0000000000147947 */ /* 0x000fec0003800000 */
.L_x_114:
[----:B------:R-:W-:Y:S01]  /*0b80*/  LOP3.LUT R2, R9, 0x80000000, R2, 0x48, !PT ;  /* 0x8000000009027812 */ /* 0x000fe200078e4802 */
[----:B------:R-:W-:Y:S06]  /*0b90*/  BRA `(.L_x_120) ;  /* 0x00000000000c7947 */ /* 0x000fec0003800000 */
.L_x_113:
[----:B------:R-:W0:Y:S01]  /*0ba0*/  MUFU.RSQ R2, -QNAN ;  /* 0xffc0000000027908 */ /* 0x000e220000001400 */
[----:B------:R-:W-:Y:S05]  /*0bb0*/  BRA `(.L_x_120) ;  /* 0x0000000000047947 */ /* 0x000fea0003800000 */
.L_x_112:
[----:B------:R-:W-:-:S07]  /*0bc0*/  FADD.FTZ R2, R2, R0 ;  /* 0x0000000002027221 */ /* 0x000fce0000010000 */
.L_x_120:
[----:B------:R-:W-:Y:S05]  /*0bd0*/  BSYNC.RECONVERGENT B1 ;  /* 0x0000000000017941 */ /* 0x000fea0003800200 */
.L_x_110:
[----:B------:R-:W-:-:S04]  /*0be0*/  IMAD.MOV.U32 R7, RZ, RZ, 0x0 ;  /* 0x00000000ff077424 */ /* 0x000fc800078e00ff */
[----:B0-----:R-:W-:Y:S05]  /*0bf0*/  RET.REL.NODEC R6 `(assign_grid_cells) ;  /* 0xfffffff406007950 */ /* 0x001fea0003c3ffff */
.L_x_121:
        /* <DEDUP_REMOVED lines=16> */
.L_x_127:


//--------------------- .nv.shared.reserved.0     --------------------------
	.section	.nv.shared.reserved.0,"aw",@nobits
	.weak		__nv_reservedSMEM_offset_0_alias
	.size		__nv_reservedSMEM_offset_0_alias, 0, 64
	.other		__nv_reservedSMEM_offset_0_alias,@"STO_CUDA_RESERVED_SHARED STV_DEFAULT"
__nv_reservedSMEM_offset_0_alias:
	.zero		0
	.zero		64


//--------------------- .nv.shared.compute_clash_stats --------------------------
	.section	.nv.shared.compute_clash_stats,"aw",@nobits
	.sectionflags	@""
	.align	4
.nv.shared.compute_clash_stats:
	.zero		1032


//--------------------- .nv.shared.detect_clashes --------------------------
	.section	.nv.shared.detect_clashes,"aw",@nobits
	.sectionflags	@""
	.align	4
.nv.shared.detect_clashes:
	.zero		6144


//--------------------- .nv.constant0.clash_detection_simple --------------------------
	.section	.nv.constant0.clash_detection_simple,"a",@progbits
	.sectionflags	@""
	.align	4
.nv.constant0.clash_detection_simple:
	.zero		952


//--------------------- .nv.constant0.compute_clash_stats --------------------------
	.section	.nv.constant0.compute_clash_stats,"a",@progbits
	.sectionflags	@""
	.align	4
.nv.constant0.compute_clash_stats:
	.zero		920


//--------------------- .nv.constant0.detect_clashes --------------------------
	.section	.nv.constant0.detect_clashes,"a",@progbits
	.sectionflags	@""
	.align	4
.nv.constant0.detect_clashes:
	.zero		948


//--------------------- .nv.constant0.assign_grid_cells --------------------------
	.section	.nv.constant0.assign_grid_cells,"a",@progbits
	.sectionflags	@""
	.align	4
.nv.constant0.assign_grid_cells:
	.zero		952


//--------------------- SYMBOLS --------------------------

	.type		.nv.reservedSmem.offset0,@object
	.size		.nv.reservedSmem.offset0,0x4
	.type		.nv.reservedSmem.cap,@object
	.size		.nv.reservedSmem.cap,0x4
